# CuTe-DSL kernel — source=cudnn_frontend_dsl family=grouped_gemm_swiglu
# config = {"ab_dtype": "Float8E4M3FN", "sf_vec": 16, "d_dtype": "Float4E2M1FN", "vector_f32": false, "mma_mn": [128, 256], "cluster_mn": [2, 1]}


// ===== COMPILED SASS (sm_100a) =====

	.target	sm_100a

	.elftype	@"ET_EXEC"


//--------------------- .note.nv.tkinfo           --------------------------
	.section	.note.nv.tkinfo,"",@"SHT_NOTE"
	.sectionflags	@"SHF_NOTE_NV_TKINFO"
	.tkinfo
        /*0018*/ 	.word	0x00000081
        /*0030*/ 	.string	""
        /*0030*/ 	.string	"ptxas"
        /*0030*/ 	.string	"Cuda compilation tools, release 12.9, V12.9.83"
        /*0030*/ 	.string	"Build system must define TOOLS_VERSION_EXTENDED"
        /*0030*/ 	.string	"-O 3 -arch sm_100a "



//--------------------- .note.nv.cuver            --------------------------
	.section	.note.nv.cuver,"",@"SHT_NOTE"
	.sectionflags	@"SHF_NOTE_NV_CUVER"
        /*0018*/ 	.short	0x0001
        /*001a*/ 	.short	0x0064
        /*001c*/ 	.short	0x0001
        /*001e*/ 	.short	0x0000
        /*0020*/ 	.short	0x0001
        /*0022*/ 	.short	0x0000


//--------------------- .nv.info                  --------------------------
	.section	.nv.info,"",@"SHT_CUDA_INFO"
	.align	4


	//----- nvinfo : EIATTR_REGCOUNT
	.align		4
        /*0000*/ 	.byte	0x04, 0x2f
        /*0002*/ 	.short	(.L_4 - .L_3)
	.align		4
.L_3:
        /*0004*/ 	.word	index@(kernel_cutlass_kernel_cudnngrouped_gemmgrouped_gemm_swiglugrouped_gemm_swiglu_quantBlockScaledContiguousGroupedGemmKernel_object_at__TiledMMA_ThrLayoutVMNK11110000_PermutationMNK____MMAAt_0)
        /*0008*/ 	.word	0x00000084


	//----- nvinfo : EIATTR_FRAME_SIZE
	.align		4
.L_4:
        /*000c*/ 	.byte	0x04, 0x11
        /*000e*/ 	.short	(.L_6 - .L_5)
	.align		4
.L_5:
        /*0010*/ 	.word	index@($__internal_2_$__cuda_sm10x_tcgen05_guardrail_trap_unallocated_columns_being_dealloced)
        /*0014*/ 	.word	0x00000000


	//----- nvinfo : EIATTR_FRAME_SIZE
	.align		4
.L_6:
        /*0018*/ 	.byte	0x04, 0x11
        /*001a*/ 	.short	(.L_8 - .L_7)
	.align		4
.L_7:
        /*001c*/ 	.word	index@($__internal_1_$__cuda_sm10x_tcgen05_guardrail_trap_phase_invalid_during_alloc)
        /*0020*/ 	.word	0x00000000


	//----- nvinfo : EIATTR_FRAME_SIZE
	.align		4
.L_8:
        /*0024*/ 	.byte	0x04, 0x11
        /*0026*/ 	.short	(.L_10 - .L_9)
	.align		4
.L_9:
        /*0028*/ 	.word	index@($__internal_0_$__cuda_sm10x_tcgen05_guardrail_trap_col_being_dealloced_not_returned_by_alloc)
        /*002c*/ 	.word	0x00000000


	//----- nvinfo : EIATTR_FRAME_SIZE
	.align		4
.L_10:
        /*0030*/ 	.byte	0x04, 0x11
        /*0032*/ 	.short	(.L_12 - .L_11)
	.align		4
.L_11:
        /*0034*/ 	.word	index@(kernel_cutlass_kernel_cudnngrouped_gemmgrouped_gemm_swiglugrouped_gemm_swiglu_quantBlockScaledContiguousGroupedGemmKernel_object_at__TiledMMA_ThrLayoutVMNK11110000_PermutationMNK____MMAAt_0)
        /*0038*/ 	.word	0x00000000


	//----- nvinfo : EIATTR_MIN_STACK_SIZE
	.align		4
.L_12:
        /*003c*/ 	.byte	0x04, 0x12
        /*003e*/ 	.short	(.L_14 - .L_13)
	.align		4
.L_13:
        /*0040*/ 	.word	index@(kernel_cutlass_kernel_cudnngrouped_gemmgrouped_gemm_swiglugrouped_gemm_swiglu_quantBlockScaledContiguousGroupedGemmKernel_object_at__TiledMMA_ThrLayoutVMNK11110000_PermutationMNK____MMAAt_0)
        /*0044*/ 	.word	0x00000000
.L_14:


//--------------------- .nv.info.kernel_cutlass_kernel_cudnngrouped_gemmgrouped_gemm_swiglugrouped_gemm_swiglu_quantBlockScaledContiguousGroupedGemmKernel_object_at__TiledMMA_ThrLayoutVMNK11110000_PermutationMNK____MMAAt_0 --------------------------
	.section	.nv.info.kernel_cutlass_kernel_cudnngrouped_gemmgrouped_gemm_swiglugrouped_gemm_swiglu_quantBlockScaledContiguousGroupedGemmKernel_object_at__TiledMMA_ThrLayoutVMNK11110000_PermutationMNK____MMAAt_0,"",@"SHT_CUDA_INFO"
	.sectionflags	@""
	.align	4


	//----- nvinfo : EIATTR_CUDA_API_VERSION
	.align		4
        /*0000*/ 	.byte	0x04, 0x37
        /*0002*/ 	.short	(.L_16 - .L_15)
.L_15:
        /*0004*/ 	.word	0x00000081


	//----- nvinfo : EIATTR_KPARAM_INFO
	.align		4
.L_16:
        /*0008*/ 	.byte	0x04, 0x17
        /*000a*/ 	.short	(.L_18 - .L_17)
.L_17:
        /*000c*/ 	.word	0x00000000
        /*0010*/ 	.short	0x000f
        /*0012*/ 	.short	0x03f8
        /*0014*/ 	.byte	0x00, 0xf0, 0x31, 0x00


	//----- nvinfo : EIATTR_KPARAM_INFO
	.align		4
.L_18:
        /*0018*/ 	.byte	0x04, 0x17
        /*001a*/ 	.short	(.L_20 - .L_19)
.L_19:
        /*001c*/ 	.word	0x00000000
        /*0020*/ 	.short	0x000e
        /*0022*/ 	.short	0x03ec
        /*0024*/ 	.byte	0x00, 0xf0, 0x31, 0x00


	//----- nvinfo : EIATTR_KPARAM_INFO
	.align		4
.L_20:
        /*0028*/ 	.byte	0x04, 0x17
        /*002a*/ 	.short	(.L_22 - .L_21)
.L_21:
        /*002c*/ 	.word	0x00000000
        /*0030*/ 	.short	0x000d
        /*0032*/ 	.short	0x03e0
        /*0034*/ 	.byte	0x00, 0xf0, 0x31, 0x00


	//----- nvinfo : EIATTR_KPARAM_INFO
	.align		4
.L_22:
        /*0038*/ 	.byte	0x04, 0x17
        /*003a*/ 	.short	(.L_24 - .L_23)
.L_23:
        /*003c*/ 	.word	0x00000000
        /*0040*/ 	.short	0x000c
        /*0042*/ 	.short	0x03d8
        /*0044*/ 	.byte	0x00, 0xf0, 0x21, 0x00


	//----- nvinfo : EIATTR_KPARAM_INFO
	.align		4
.L_24:
        /*0048*/ 	.byte	0x04, 0x17
        /*004a*/ 	.short	(.L_26 - .L_25)
.L_25:
        /*004c*/ 	.word	0x00000000
        /*0050*/ 	.short	0x000b
        /*0052*/ 	.short	0x03d0
        /*0054*/ 	.byte	0x00, 0xf0, 0x21, 0x00


	//----- nvinfo : EIATTR_KPARAM_INFO
	.align		4
.L_26:
        /*0058*/ 	.byte	0x04, 0x17
        /*005a*/ 	.short	(.L_28 - .L_27)
.L_27:
        /*005c*/ 	.word	0x00000000
        /*0060*/ 	.short	0x000a
        /*0062*/ 	.short	0x03c8
        /*0064*/ 	.byte	0x00, 0xf0, 0x21, 0x00


	//----- nvinfo : EIATTR_KPARAM_INFO
	.align		4
.L_28:
        /*0068*/ 	.byte	0x04, 0x17
        /*006a*/ 	.short	(.L_30 - .L_29)
.L_29:
        /*006c*/ 	.word	0x00000000
        /*0070*/ 	.short	0x0009
        /*0072*/ 	.short	0x03c0
        /*0074*/ 	.byte	0x00, 0xf0, 0x21, 0x00


	//----- nvinfo : EIATTR_KPARAM_INFO
	.align		4
.L_30:
        /*0078*/ 	.byte	0x04, 0x17
        /*007a*/ 	.short	(.L_32 - .L_31)
.L_31:
        /*007c*/ 	.word	0x00000000
        /*0080*/ 	.short	0x0008
        /*0082*/ 	.short	0x0340
        /*0084*/ 	.byte	0x00, 0xf0, 0x01, 0x02


	//----- nvinfo : EIATTR_KPARAM_INFO
	.align		4
.L_32:
        /*0088*/ 	.byte	0x04, 0x17
        /*008a*/ 	.short	(.L_34 - .L_33)
.L_33:
        /*008c*/ 	.word	0x00000000
        /*0090*/ 	.short	0x0007
        /*0092*/ 	.short	0x02c0
        /*0094*/ 	.byte	0x00, 0xf0, 0x01, 0x02


	//----- nvinfo : EIATTR_KPARAM_INFO
	.align		4
.L_34:
        /*0098*/ 	.byte	0x04, 0x17
        /*009a*/ 	.short	(.L_36 - .L_35)
.L_35:
        /*009c*/ 	.word	0x00000000
        /*00a0*/ 	.short	0x0006
        /*00a2*/ 	.short	0x0240
        /*00a4*/ 	.byte	0x00, 0xf0, 0x01, 0x02


	//----- nvinfo : EIATTR_KPARAM_INFO
	.align		4
.L_36:
        /*00a8*/ 	.byte	0x04, 0x17
        /*00aa*/ 	.short	(.L_38 - .L_37)
.L_37:
        /*00ac*/ 	.word	0x00000000
        /*00b0*/ 	.short	0x0005
        /*00b2*/ 	.short	0x01c0
        /*00b4*/ 	.byte	0x00, 0xf0, 0x01, 0x02


	//----- nvinfo : EIATTR_KPARAM_INFO
	.align		4
.L_38:
        /*00b8*/ 	.byte	0x04, 0x17
        /*00ba*/ 	.short	(.L_40 - .L_39)
.L_39:
        /*00bc*/ 	.word	0x00000000
        /*00c0*/ 	.short	0x0004
        /*00c2*/ 	.short	0x0140
        /*00c4*/ 	.byte	0x00, 0xf0, 0x01, 0x02


	//----- nvinfo : EIATTR_KPARAM_INFO
	.align		4
.L_40:
        /*00c8*/ 	.byte	0x04, 0x17
        /*00ca*/ 	.short	(.L_42 - .L_41)
.L_41:
        /*00cc*/ 	.word	0x00000000
        /*00d0*/ 	.short	0x0003
        /*00d2*/ 	.short	0x00c0
        /*00d4*/ 	.byte	0x00, 0xf0, 0x01, 0x02


	//----- nvinfo : EIATTR_KPARAM_INFO
	.align		4
.L_42:
        /*00d8*/ 	.byte	0x04, 0x17
        /*00da*/ 	.short	(.L_44 - .L_43)
.L_43:
        /*00dc*/ 	.word	0x00000000
        /*00e0*/ 	.short	0x0002
        /*00e2*/ 	.short	0x0040
        /*00e4*/ 	.byte	0x00, 0xf0, 0x01, 0x02


	//----- nvinfo : EIATTR_KPARAM_INFO
	.align		4
.L_44:
        /*00e8*/ 	.byte	0x04, 0x17
        /*00ea*/ 	.short	(.L_46 - .L_45)
.L_45:
        /*00ec*/ 	.word	0x00000000
        /*00f0*/ 	.short	0x0001
        /*00f2*/ 	.short	0x000c
        /*00f4*/ 	.byte	0x00, 0xf0, 0x31, 0x00


	//----- nvinfo : EIATTR_KPARAM_INFO
	.align		4
.L_46:
        /*00f8*/ 	.byte	0x04, 0x17
        /*00fa*/ 	.short	(.L_48 - .L_47)
.L_47:
        /*00fc*/ 	.word	0x00000000
        /*0100*/ 	.short	0x0000
        /*0102*/ 	.short	0x0000
        /*0104*/ 	.byte	0x00, 0xf0, 0x31, 0x00


	//----- nvinfo : EIATTR_AT_ENTRY_FRAGMENTS
	.align		4
.L_48:
        /*0108*/ 	.byte	0x04, 0x4f
        /*010a*/ 	.short	(.L_50 - .L_49)


	//   ....[0]....
.L_49:
        /*010c*/ 	.word	0x00000004


	//----- nvinfo : EIATTR_RESERVED_SMEM_USED
	.align		4
.L_50:
        /*0110*/ 	.byte	0x01, 0x41
	.zero		2


	//----- nvinfo : EIATTR_SPARSE_MMA_MASK
	.align		4
        /*0114*/ 	.byte	0x03, 0x50
        /*0116*/ 	.short	0x0000


	//----- nvinfo : EIATTR_TCGEN05_1CTA_USED
	.align		4
        /*0118*/ 	.byte	0x01, 0x51
	.zero		2


	//----- nvinfo : EIATTR_MAXREG_COUNT
	.align		4
        /*011c*/ 	.byte	0x03, 0x1b
        /*011e*/ 	.short	0x00ff


	//----- nvinfo : EIATTR_NUM_BARRIERS
	.align		4
        /*0120*/ 	.byte	0x02, 0x4c
        /*0122*/ 	.byte	0x05
	.zero		1


	//----- nvinfo : EIATTR_INT_WARP_WIDE_INSTR_OFFSETS
	.align		4
        /*0124*/ 	.byte	0x04, 0x31
        /*0126*/ 	.short	(.L_52 - .L_51)


	//   ....[0]....
.L_51:
        /*0128*/ 	.word	0x00004f40


	//   ....[1]....
        /*012c*/ 	.word	0x00004f80


	//----- nvinfo : EIATTR_COOP_GROUP_MASK_REGIDS
	.align		4
.L_52:
        /*0130*/ 	.byte	0x04, 0x29
        /*0132*/ 	.short	(.L_54 - .L_53)


	//   ....[0]....
.L_53:
        /*0134*/ 	.word	0xffffffff


	//   ....[1]....
        /*0138*/ 	.word	0xffffffff


	//   ....[2]....
        /*013c*/ 	.word	0xffffffff


	//   ....[3]....
        /*0140*/ 	.word	0xffffffff


	//   ....[4]....
        /*0144*/ 	.word	0xffffffff


	//   ....[5]....
        /*0148*/ 	.word	0xffffffff


	//   ....[6]....
        /*014c*/ 	.word	0xffffffff


	//   ....[7]....
        /*0150*/ 	.word	0xffffffff


	//   ....[8]....
        /*0154*/ 	.word	0xffffffff


	//   ....[9]....
        /*0158*/ 	.word	0xffffffff


	//   ....[10]....
        /*015c*/ 	.word	0xffffffff


	//   ....[11]....
        /*0160*/ 	.word	0xffffffff


	//----- nvinfo : EIATTR_COOP_GROUP_INSTR_OFFSETS
	.align		4
.L_54:
        /*0164*/ 	.byte	0x04, 0x28
        /*0166*/ 	.short	(.L_56 - .L_55)


	//   ....[0]....
.L_55:
        /*0168*/ 	.word	0x00000150


	//   ....[1]....
        /*016c*/ 	.word	0x00000490


	//   ....[2]....
        /*0170*/ 	.word	0x00000600


	//   ....[3]....
        /*0174*/ 	.word	0x000007c0


	//   ....[4]....
        /*0178*/ 	.word	0x00000b70


	//   ....[5]....
        /*017c*/ 	.word	0x00000dd0


	//   ....[6]....
        /*0180*/ 	.word	0x00000e30


	//   ....[7]....
        /*0184*/ 	.word	0x000026b0


	//   ....[8]....
        /*0188*/ 	.word	0x00002970


	//   ....[9]....
        /*018c*/ 	.word	0x00004b70


	//   ....[10]....
        /*0190*/ 	.word	0x00004de0


	//   ....[11]....
        /*0194*/ 	.word	0x00005030


	//----- nvinfo : EIATTR_VRC_CTA_INIT_COUNT
	.align		4
.L_56:
        /*0198*/ 	.byte	0x02, 0x4a
        /*019a*/ 	.byte	0x80
	.zero		1


	//----- nvinfo : EIATTR_MBARRIER_INSTR_OFFSETS
	.align		4
        /*019c*/ 	.byte	0x04, 0x39
        /*019e*/ 	.short	(.L_58 - .L_57)


	//   ....[0]....
.L_57:
        /*01a0*/ 	.word	0x000003c0
        /*01a4*/ 	.word	0x000000ff
        /*01a8*/ 	.word	0x00000000
        /*01ac*/ 	.short	0x0100
        /*01ae*/ 	.byte	0x05
	.zero		1


	//   ....[1]....
        /*01b0*/ 	.word	0x000003d0
        /*01b4*/ 	.word	0x000000ff
        /*01b8*/ 	.word	0x00000008
        /*01bc*/ 	.short	0x0100
        /*01be*/ 	.byte	0x05
	.zero		1


	//   ....[2]....
        /*01c0*/ 	.word	0x000003e0
        /*01c4*/ 	.word	0x000000ff
        /*01c8*/ 	.word	0x00000010
        /*01cc*/ 	.short	0x0100
        /*01ce*/ 	.byte	0x05
	.zero		1


	//   ....[3]....
        /*01d0*/ 	.word	0x000003f0
        /*01d4*/ 	.word	0x000000ff
        /*01d8*/ 	.word	0x00000018
        /*01dc*/ 	.short	0x0100
        /*01de*/ 	.byte	0x05
	.zero		1


	//   ....[4]....
        /*01e0*/ 	.word	0x00000400
        /*01e4*/ 	.word	0x000000ff
        /*01e8*/ 	.word	0x00000020
        /*01ec*/ 	.short	0x0100
        /*01ee*/ 	.byte	0x05
	.zero		1


	//   ....[5]....
        /*01f0*/ 	.word	0x00000410
        /*01f4*/ 	.word	0x000000ff
        /*01f8*/ 	.word	0x00000028
        /*01fc*/ 	.short	0x0100
        /*01fe*/ 	.byte	0x05
	.zero		1


	//   ....[6]....
        /*0200*/ 	.word	0x00000420
        /*0204*/ 	.word	0x000000ff
        /*0208*/ 	.word	0x00000030
        /*020c*/ 	.short	0x0100
        /*020e*/ 	.byte	0x05
	.zero		1


	//   ....[7]....
        /*0210*/ 	.word	0x00000430
        /*0214*/ 	.word	0x000000ff
        /*0218*/ 	.word	0x00000038
        /*021c*/ 	.short	0x0100
        /*021e*/ 	.byte	0x05
	.zero		1


	//   ....[8]....
        /*0220*/ 	.word	0x000005a0
        /*0224*/ 	.word	0x000000ff
        /*0228*/ 	.word	0x00000040
        /*022c*/ 	.short	0x0100
        /*022e*/ 	.byte	0x06
	.zero		1


	//   ....[9]....
        /*0230*/ 	.word	0x000005b0
        /*0234*/ 	.word	0x000000ff
        /*0238*/ 	.word	0x00000048
        /*023c*/ 	.short	0x0100
        /*023e*/ 	.byte	0x06
	.zero		1


	//   ....[10]....
        /*0240*/ 	.word	0x00000720
        /*0244*/ 	.word	0x000000ff
        /*0248*/ 	.word	0x00000050
        /*024c*/ 	.short	0x0100
        /*024e*/ 	.byte	0x06
	.zero		1


	//   ....[11]....
        /*0250*/ 	.word	0x00000730
        /*0254*/ 	.word	0x000000ff
        /*0258*/ 	.word	0x00000058
        /*025c*/ 	.short	0x0100
        /*025e*/ 	.byte	0x06
	.zero		1


	//   ....[12]....
        /*0260*/ 	.word	0x00000740
        /*0264*/ 	.word	0x000000ff
        /*0268*/ 	.word	0x00000060
        /*026c*/ 	.short	0x0100
        /*026e*/ 	.byte	0x06
	.zero		1


	//   ....[13]....
        /*0270*/ 	.word	0x00000750
        /*0274*/ 	.word	0x000000ff
        /*0278*/ 	.word	0x00000068
        /*027c*/ 	.short	0x0100
        /*027e*/ 	.byte	0x06
	.zero		1


	//   ....[14]....
        /*0280*/ 	.word	0x00000e90
        /*0284*/ 	.word	0x0000000e
        /*0288*/ 	.word	0x00000060
        /*028c*/ 	.short	0x010a
        /*028e*/ 	.byte	0xff
	.zero		1


	//   ....[15]....
        /*0290*/ 	.word	0x00000f70
        /*0294*/ 	.word	0x0000000e
        /*0298*/ 	.word	0x00000050
        /*029c*/ 	.short	0x0101
        /*029e*/ 	.byte	0xff
	.zero		1


	//   ....[16]....
        /*02a0*/ 	.word	0x000011a0
        /*02a4*/ 	.word	0x00000002
        /*02a8*/ 	.word	0x00000060
        /*02ac*/ 	.short	0x010a
        /*02ae*/ 	.byte	0xff
	.zero		1


	//   ....[17]....
        /*02b0*/ 	.word	0x000012c0
        /*02b4*/ 	.word	0x00000002
        /*02b8*/ 	.word	0x00000050
        /*02bc*/ 	.short	0x0101
        /*02be*/ 	.byte	0xff
	.zero		1


	//   ....[18]....
        /*02c0*/ 	.word	0x000012d0
        /*02c4*/ 	.word	0x00000003
        /*02c8*/ 	.word	0x00000060
        /*02cc*/ 	.short	0x010a
        /*02ce*/ 	.byte	0xff
	.zero		1


	//   ....[19]....
        /*02d0*/ 	.word	0x00001330
        /*02d4*/ 	.word	0x000000ff
        /*02d8*/ 	.word	0x00000050
        /*02dc*/ 	.short	0x010a
        /*02de*/ 	.byte	0x20
	.zero		1


	//   ....[20]....
        /*02e0*/ 	.word	0x000013b0
        /*02e4*/ 	.word	0x000000ff
        /*02e8*/ 	.word	0x00000060
        /*02ec*/ 	.short	0x0101
        /*02ee*/ 	.byte	0x20
	.zero		1


	//   ....[21]....
        /*02f0*/ 	.word	0x00001570
        /*02f4*/ 	.word	0x000000ff
        /*02f8*/ 	.word	0x00000020
        /*02fc*/ 	.short	0x010a
        /*02fe*/ 	.byte	0x05
	.zero		1


	//   ....[22]....
        /*0300*/ 	.word	0x000016e0
        /*0304*/ 	.word	0x000000ff
        /*0308*/ 	.word	0x00000020
        /*030c*/ 	.short	0x010a
        /*030e*/ 	.byte	0x05
	.zero		1


	//   ....[23]....
        /*0310*/ 	.word	0x00001850
        /*0314*/ 	.word	0x000000ff
        /*0318*/ 	.word	0x00000020
        /*031c*/ 	.short	0x010a
        /*031e*/ 	.byte	0x1f
	.zero		1


	//   ....[24]....
        /*0320*/ 	.word	0x00001890
        /*0324*/ 	.word	0x00000003
        /*0328*/ 	.word	0x00000050
        /*032c*/ 	.short	0x010a
        /*032e*/ 	.byte	0xff
	.zero		1


	//   ....[25]....
        /*0330*/ 	.word	0x00001920
        /*0334*/ 	.word	0x00000003
        /*0338*/ 	.word	0x00000060
        /*033c*/ 	.short	0x0101
        /*033e*/ 	.byte	0xff
	.zero		1


	//   ....[26]....
        /*0340*/ 	.word	0x00001a90
        /*0344*/ 	.word	0x000000ff
        /*0348*/ 	.word	0x00000020
        /*034c*/ 	.short	0x010a
        /*034e*/ 	.byte	0x05
	.zero		1


	//   ....[27]....
        /*0350*/ 	.word	0x00001b50
        /*0354*/ 	.word	0x000000ff
        /*0358*/ 	.word	0x00000050
        /*035c*/ 	.short	0x010a
        /*035e*/ 	.byte	0x0c
	.zero		1


	//   ....[28]....
        /*0360*/ 	.word	0x00001bd0
        /*0364*/ 	.word	0x000000ff
        /*0368*/ 	.word	0x00000060
        /*036c*/ 	.short	0x0101
        /*036e*/ 	.byte	0x0c
	.zero		1


	//   ....[29]....
        /*0370*/ 	.word	0x00002040
        /*0374*/ 	.word	0x000000ff
        /*0378*/ 	.word	0x00000000
        /*037c*/ 	.short	0x010a
        /*037e*/ 	.byte	0x11
	.zero		1


	//   ....[30]....
        /*0380*/ 	.word	0x00002060
        /*0384*/ 	.word	0x000000ff
        /*0388*/ 	.word	0x00000048
        /*038c*/ 	.short	0x010a
        /*038e*/ 	.byte	0x0c
	.zero		1


	//   ....[31]....
        /*0390*/ 	.word	0x00002080
        /*0394*/ 	.word	0x000000ff
        /*0398*/ 	.word	0x00000048
        /*039c*/ 	.short	0x010a
        /*039e*/ 	.byte	0x0c
	.zero		1


	//   ....[32]....
        /*03a0*/ 	.word	0x000022f0
        /*03a4*/ 	.word	0x000000ff
        /*03a8*/ 	.word	0x00000000
        /*03ac*/ 	.short	0x010a
        /*03ae*/ 	.byte	0x0d
	.zero		1


	//   ....[33]....
        /*03b0*/ 	.word	0x00002480
        /*03b4*/ 	.word	0x000000ff
        /*03b8*/ 	.word	0x00000000
        /*03bc*/ 	.short	0x010a
        /*03be*/ 	.byte	0x10
	.zero		1


	//   ....[34]....
        /*03c0*/ 	.word	0x00002510
        /*03c4*/ 	.word	0x000000ff
        /*03c8*/ 	.word	0x00000048
        /*03cc*/ 	.short	0x010a
        /*03ce*/ 	.byte	0x0c
	.zero		1


	//   ....[35]....
        /*03d0*/ 	.word	0x00002520
        /*03d4*/ 	.word	0x00000003
        /*03d8*/ 	.word	0x00000050
        /*03dc*/ 	.short	0x010a
        /*03de*/ 	.byte	0xff
	.zero		1


	//   ....[36]....
        /*03e0*/ 	.word	0x000025d0
        /*03e4*/ 	.word	0x00000003
        /*03e8*/ 	.word	0x00000060
        /*03ec*/ 	.short	0x0101
        /*03ee*/ 	.byte	0xff
	.zero		1


	//   ....[37]....
        /*03f0*/ 	.word	0x00002640
        /*03f4*/ 	.word	0x000000ff
        /*03f8*/ 	.word	0x00000048
        /*03fc*/ 	.short	0x010a
        /*03fe*/ 	.byte	0x0c
	.zero		1


	//   ....[38]....
        /*0400*/ 	.word	0x000029e0
        /*0404*/ 	.word	0x00000003
        /*0408*/ 	.word	0x00000050
        /*040c*/ 	.short	0x010a
        /*040e*/ 	.byte	0xff
	.zero		1


	//   ....[39]....
        /*0410*/ 	.word	0x00002a40
        /*0414*/ 	.word	0x00000003
        /*0418*/ 	.word	0x00000060
        /*041c*/ 	.short	0x0101
        /*041e*/ 	.byte	0xff
	.zero		1


	//   ....[40]....
        /*0420*/ 	.word	0x00002de0
        /*0424*/ 	.word	0x00000003
        /*0428*/ 	.word	0x00000040
        /*042c*/ 	.short	0x010a
        /*042e*/ 	.byte	0xff
	.zero		1


	//   ....[41]....
        /*0430*/ 	.word	0x00003440
        /*0434*/ 	.word	0x00000003
        /*0438*/ 	.word	0x00000048
        /*043c*/ 	.short	0x0101
        /*043e*/ 	.byte	0xff
	.zero		1


	//   ....[42]....
        /*0440*/ 	.word	0x00004b30
        /*0444*/ 	.word	0x00000005
        /*0448*/ 	.word	0x00000050
        /*044c*/ 	.short	0x010a
        /*044e*/ 	.byte	0xff
	.zero		1


	//   ....[43]....
        /*0450*/ 	.word	0x00004be0
        /*0454*/ 	.word	0x00000005
        /*0458*/ 	.word	0x00000060
        /*045c*/ 	.short	0x0101
        /*045e*/ 	.byte	0xff
	.zero		1


	//   ....[44]....
        /*0460*/ 	.word	0x00005080
        /*0464*/ 	.word	0x0000000e
        /*0468*/ 	.word	0x00000060
        /*046c*/ 	.short	0x010a
        /*046e*/ 	.byte	0xff
	.zero		1


	//   ....[45]....
        /*0470*/ 	.word	0x000050e0
        /*0474*/ 	.word	0x00000002
        /*0478*/ 	.word	0x00000060
        /*047c*/ 	.short	0x010a
        /*047e*/ 	.byte	0xff
	.zero		1


	//   ....[46]....
        /*0480*/ 	.word	0x00005140
        /*0484*/ 	.word	0x00000003
        /*0488*/ 	.word	0x00000060
        /*048c*/ 	.short	0x010a
        /*048e*/ 	.byte	0xff
	.zero		1


	//   ....[47]....
        /*0490*/ 	.word	0x000051a0
        /*0494*/ 	.word	0x00000000
        /*0498*/ 	.word	0x00000050
        /*049c*/ 	.short	0x010a
        /*049e*/ 	.byte	0xff
	.zero		1


	//   ....[48]....
        /*04a0*/ 	.word	0x00005220
        /*04a4*/ 	.word	0x00000003
        /*04a8*/ 	.word	0x00000020
        /*04ac*/ 	.short	0x010a
        /*04ae*/ 	.byte	0xff
	.zero		1


	//   ....[49]....
        /*04b0*/ 	.word	0x00005280
        /*04b4*/ 	.word	0x00000003
        /*04b8*/ 	.word	0x00000050
        /*04bc*/ 	.short	0x010a
        /*04be*/ 	.byte	0xff
	.zero		1


	//   ....[50]....
        /*04c0*/ 	.word	0x00005300
        /*04c4*/ 	.word	0x00000000
        /*04c8*/ 	.word	0x00000020
        /*04cc*/ 	.short	0x010a
        /*04ce*/ 	.byte	0xff
	.zero		1


	//   ....[51]....
        /*04d0*/ 	.word	0x00005360
        /*04d4*/ 	.word	0x00000002
        /*04d8*/ 	.word	0x00000050
        /*04dc*/ 	.short	0x010a
        /*04de*/ 	.byte	0xff
	.zero		1


	//   ....[52]....
        /*04e0*/ 	.word	0x000053e0
        /*04e4*/ 	.word	0x00000000
        /*04e8*/ 	.word	0x00000048
        /*04ec*/ 	.short	0x010a
        /*04ee*/ 	.byte	0xff
	.zero		1


	//   ....[53]....
        /*04f0*/ 	.word	0x00005460
        /*04f4*/ 	.word	0x00000000
        /*04f8*/ 	.word	0x00000000
        /*04fc*/ 	.short	0x010a
        /*04fe*/ 	.byte	0xff
	.zero		1


	//   ....[54]....
        /*0500*/ 	.word	0x000054d0
        /*0504*/ 	.word	0x00000003
        /*0508*/ 	.word	0x00000050
        /*050c*/ 	.short	0x010a
        /*050e*/ 	.byte	0xff
	.zero		1


	//   ....[55]....
        /*0510*/ 	.word	0x00005550
        /*0514*/ 	.word	0x00000000
        /*0518*/ 	.word	0x00000048
        /*051c*/ 	.short	0x010a
        /*051e*/ 	.byte	0xff
	.zero		1


	//   ....[56]....
        /*0520*/ 	.word	0x000055a0
        /*0524*/ 	.word	0x00000003
        /*0528*/ 	.word	0x00000050
        /*052c*/ 	.short	0x010a
        /*052e*/ 	.byte	0xff
	.zero		1


	//   ....[57]....
        /*0530*/ 	.word	0x00005600
        /*0534*/ 	.word	0x00000003
        /*0538*/ 	.word	0x00000040
        /*053c*/ 	.short	0x010a
        /*053e*/ 	.byte	0xff
	.zero		1


	//   ....[58]....
        /*0540*/ 	.word	0x00005660
        /*0544*/ 	.word	0x00000005
        /*0548*/ 	.word	0x00000050
        /*054c*/ 	.short	0x010a
        /*054e*/ 	.byte	0xff
	.zero		1


	//----- nvinfo : EIATTR_NUM_MBARRIERS
	.align		4
.L_58:
        /*0550*/ 	.byte	0x03, 0x38
        /*0552*/ 	.short	0x000e


	//----- nvinfo : EIATTR_EXIT_INSTR_OFFSETS
	.align		4
        /*0554*/ 	.byte	0x04, 0x1c
        /*0556*/ 	.short	(.L_60 - .L_59)


	//   ....[0]....
.L_59:
        /*0558*/ 	.word	0x00002670


	//   ....[1]....
        /*055c*/ 	.word	0x00005060


	//----- nvinfo : EIATTR_MAX_THREADS
	.align		4
.L_60:
        /*0560*/ 	.byte	0x04, 0x05
        /*0562*/ 	.short	(.L_62 - .L_61)
.L_61:
        /*0564*/ 	.word	0x000000e0
        /*0568*/ 	.word	0x00000001
        /*056c*/ 	.word	0x00000001


	//----- nvinfo : EIATTR_CRS_STACK_SIZE
	.align		4
.L_62:
        /*0570*/ 	.byte	0x04, 0x1e
        /*0572*/ 	.short	(.L_64 - .L_63)
.L_63:
        /*0574*/ 	.word	0x00000000


	//----- nvinfo : EIATTR_CBANK_PARAM_SIZE
	.align		4
.L_64:
        /*0578*/ 	.byte	0x03, 0x19
        /*057a*/ 	.short	0x0404


	//----- nvinfo : EIATTR_PARAM_CBANK
	.align		4
        /*057c*/ 	.byte	0x04, 0x0a
        /*057e*/ 	.short	(.L_66 - .L_65)
	.align		4
.L_65:
        /*0580*/ 	.word	index@(.nv.constant0.kernel_cutlass_kernel_cudnngrouped_gemmgrouped_gemm_swiglugrouped_gemm_swiglu_quantBlockScaledContiguousGroupedGemmKernel_object_at__TiledMMA_ThrLayoutVMNK11110000_PermutationMNK____MMAAt_0)
        /*0584*/ 	.short	0x0380
        /*0586*/ 	.short	0x0404


	//----- nvinfo : EIATTR_SW_WAR
	.align		4
.L_66:
        /*0588*/ 	.byte	0x04, 0x36
        /*058a*/ 	.short	(.L_68 - .L_67)
.L_67:
        /*058c*/ 	.word	0x00000008
.L_68:


//--------------------- .nv.compat                --------------------------
	.section	.nv.compat,"",@"SHT_CUDA_COMPAT_INFO"
	.align	4
        /*0000*/ 	.byte	0x02, 0x02, 0x02, 0x00, 0x02, 0x05, 0x05, 0x00, 0x02, 0x03, 0x01, 0x00, 0x02, 0x06, 0x01, 0x00


//--------------------- .nv.callgraph             --------------------------
	.section	.nv.callgraph,"",@"SHT_CUDA_CALLGRAPH"
	.align	4
	.sectionentsize	8
	.align		4
        /*0000*/ 	.word	0x00000000
	.align		4
        /*0004*/ 	.word	0xffffffff
	.align		4
        /*0008*/ 	.word	0x00000000
	.align		4
        /*000c*/ 	.word	0xfffffffe
	.align		4
        /*0010*/ 	.word	0x00000000
	.align		4
        /*0014*/ 	.word	0xfffffffd
	.align		4
        /*0018*/ 	.word	0x00000000
	.align		4
        /*001c*/ 	.word	0xfffffffc


//--------------------- .text.kernel_cutlass_kernel_cudnngrouped_gemmgrouped_gemm_swiglugrouped_gemm_swiglu_quantBlockScaledContiguousGroupedGemmKernel_object_at__TiledMMA_ThrLayoutVMNK11110000_PermutationMNK____MMAAt_0 --------------------------
	.section	.text.kernel_cutlass_kernel_cudnngrouped_gemmgrouped_gemm_swiglugrouped_gemm_swiglu_quantBlockScaledContiguousGroupedGemmKernel_object_at__TiledMMA_ThrLayoutVMNK11110000_PermutationMNK____MMAAt_0,"ax",@progbits
	.align	128
        .global         kernel_cutlass_kernel_cudnngrouped_gemmgrouped_gemm_swiglugrouped_gemm_swiglu_quantBlockScaledContiguousGroupedGemmKernel_object_at__TiledMMA_ThrLayoutVMNK11110000_PermutationMNK____MMAAt_0
        .type           kernel_cutlass_kernel_cudnngrouped_gemmgrouped_gemm_swiglugrouped_gemm_swiglu_quantBlockScaledContiguousGroupedGemmKernel_object_at__TiledMMA_ThrLayoutVMNK11110000_PermutationMNK____MMAAt_0,@function
        .size           kernel_cutlass_kernel_cudnngrouped_gemmgrouped_gemm_swiglugrouped_gemm_swiglu_quantBlockScaledContiguousGroupedGemmKernel_object_at__TiledMMA_ThrLayoutVMNK11110000_PermutationMNK____MMAAt_0,(.L_x_96 - kernel_cutlass_kernel_cudnngrouped_gemmgrouped_gemm_swiglugrouped_gemm_swiglu_quantBlockScaledContiguousGroupedGemmKernel_object_at__TiledMMA_ThrLayoutVMNK11110000_PermutationMNK____MMAAt_0)
        .other          kernel_cutlass_kernel_cudnngrouped_gemmgrouped_gemm_swiglugrouped_gemm_swiglu_quantBlockScaledContiguousGroupedGemmKernel_object_at__TiledMMA_ThrLayoutVMNK11110000_PermutationMNK____MMAAt_0,@"STO_CUDA_ENTRY STV_DEFAULT"
kernel_cutlass_kernel_cudnngrouped_gemmgrouped_gemm_swiglugrouped_gemm_swiglu_quantBlockScaledContiguousGroupedGemmKernel_object_at__TiledMMA_ThrLayoutVMNK11110000_PermutationMNK____MMAAt_0:
.text.kernel_cutlass_kernel_cudnngrouped_gemmgrouped_gemm_swiglugrouped_gemm_swiglu_quantBlockScaledContiguousGroupedGemmKernel_object_at__TiledMMA_ThrLayoutVMNK11110000_PermutationMNK____MMAAt_0:
[----:B------:R-:W1:Y:S01]  /*0000*/  LDC R1, c[0x0][0x37c] ;  /* 0x0000df00ff017b82 */ /* 0x000e620000000800 */
[----:B------:R-:W2:Y:S01]  /*0010*/  S2R R3, SR_TID.Y ;  /* 0x0000000000037919 */ /* 0x000ea20000002200 */
[----:B------:R-:W3:Y:S06]  /*0020*/  LDCU UR5, c[0x0][0x360] ;  /* 0x00006c00ff0577ac */ /* 0x000eec0008000800 */
[----:B------:R-:W4:Y:S01]  /*0030*/  S2UR UR32, SR_CgaCtaId ;  /* 0x00000000002079c3 */ /* 0x000f220000008800 */
[----:B------:R-:W2:Y:S01]  /*0040*/  S2R R0, SR_TID.Z ;  /* 0x0000000000007919 */ /* 0x000ea20000002300 */
[----:B------:R-:W2:Y:S01]  /*0050*/  LDCU UR4, c[0x0][0x364] ;  /* 0x00006c80ff0477ac */ /* 0x000ea20008000800 */
[----:B------:R-:W3:Y:S01]  /*0060*/  S2R R66, SR_TID.X ;  /* 0x0000000000427919 */ /* 0x000ee20000002100 */
[----:B------:R-:W5:Y:S01]  /*0070*/  LDCU.U8 UR8, c[0x0][0x382] ;  /* 0x00007040ff0877ac */ /* 0x000f620008000000 */
[----:B------:R-:W4:Y:S01]  /*0080*/  LDCU UR6, c[0x0][0x36c] ;  /* 0x00006d80ff0677ac */ /* 0x000f220008000800 */
[----:B------:R-:W-:Y:S01]  /*0090*/  UMOV UR14, 0x1 ;  /* 0x00000001000e7882 */ /* 0x000fe20000000000 */
[----:B----4-:R-:W-:-:S02]  /*00a0*/  ULEA.HI UR7, UR32, UR32, URZ, 0x1 ;  /* 0x0000002020077291 */ /* 0x010fc4000f8f08ff */
[----:B-----5:R-:W-:Y:S02]  /*00b0*/  ULOP3.LUT UR8, UR8, 0x1, URZ, 0xc0, !UPT ;  /* 0x0000000108087892 */ /* 0x020fe4000f8ec0ff */
[----:B------:R-:W-:Y:S02]  /*00c0*/  ULOP3.LUT UR7, UR7, 0xfffffffe, URZ, 0xc0, !UPT ;  /* 0xfffffffe07077892 */ /* 0x000fe4000f8ec0ff */
[----:B------:R-:W-:Y:S02]  /*00d0*/  UISETP.EQ.U32.AND UP3, UPT, UR6, 0x1, UPT ;  /* 0x000000010600788c */ /* 0x000fe4000bf62070 */
[----:B------:R-:W-:Y:S01]  /*00e0*/  UIADD3 UR15, UPT, UPT, -UR7, UR32, URZ ;  /* 0x00000020070f7290 */ /* 0x000fe2000fffe1ff */
[----:B--2---:R-:W-:Y:S01]  /*00f0*/  IMAD R3, R0, UR4, R3 ;  /* 0x0000000400037c24 */ /* 0x004fe2000f8e0203 */
[----:B------:R-:W-:Y:S02]  /*0100*/  UISETP.NE.U32.AND UP6, UPT, UR8, 0x1, UPT ;  /* 0x000000010800788c */ /* 0x000fe4000bfc5070 */
[----:B------:R-:W-:Y:S01]  /*0110*/  USHF.L.U32 UR21, UR14, UR15, URZ ;  /* 0x0000000f0e157299 */ /* 0x000fe200080006ff */
[----:B---3--:R-:W-:Y:S01]  /*0120*/  IMAD R82, R3, UR5, R66 ;  /* 0x0000000503527c24 */ /* 0x008fe2000f8e0242 */
[----:B------:R-:W2:Y:S04]  /*0130*/  LDCU.U8 UR5, c[0x0][0x381] ;  /* 0x00007020ff0577ac */ /* 0x000ea80008000000 */
[----:B------:R-:W-:-:S06]  /*0140*/  SHF.R.U32.HI R82, RZ, 0x5, R82 ;  /* 0x00000005ff527819 */ /* 0x000fcc0000011652 */
[----:B------:R-:W3:Y:S01]  /*0150*/  SHFL.IDX PT, R82, R82, RZ, 0x1f ;  /* 0x00001fff52527589 */ /* 0x000ee200000e0000 */
[----:B--2---:R-:W-:-:S04]  /*0160*/  ULOP3.LUT UR5, UR5, 0x1, URZ, 0xc0, !UPT ;  /* 0x0000000105057892 */ /* 0x004fc8000f8ec0ff */
[----:B------:R-:W-:Y:S01]  /*0170*/  UISETP.NE.U32.AND UP5, UPT, UR5, 0x1, UPT ;  /* 0x000000010500788c */ /* 0x000fe2000bfa5070 */
[C---:B---3--:R-:W-:Y:S02]  /*0180*/  R2UR UR4, R82.reuse ;  /* 0x00000000520472ca */ /* 0x048fe400000e0000 */
[----:B------:R-:W-:-:S11]  /*0190*/  ISETP.NE.AND P0, PT, R82, 0x5, PT ;  /* 0x000000055200780c */ /* 0x000fd60003f05270 */
[----:B------:R-:W-:Y:S02]  /*01a0*/  UISETP.NE.AND UP4, UPT, UR4, URZ, UPT ;  /* 0x000000ff0400728c */ /* 0x000fe4000bf85270 */
[----:B-1----:R-:W-:Y:S09]  /*01b0*/  @P0 BRA `(.L_x_0) ;  /* 0x0000000000500947 */ /* 0x002ff20003800000 */
[----:B------:R-:W1:Y:S02]  /*01c0*/  LDCU.64 UR4, c[0x0][0x348] ;  /* 0x00006900ff0477ac */ /* 0x000e640008000a00 */
[----:B-1----:R-:W-:Y:S02]  /*01d0*/  UIADD3 UR16, UP2, UPT, UR4, 0x40, URZ ;  /* 0x0000004004107890 */ /* 0x002fe4000ff5e0ff */
[----:B------:R-:W-:Y:S02]  /*01e0*/  UIADD3 UR12, UP1, UPT, UR4, 0xc0, URZ ;  /* 0x000000c0040c7890 */ /* 0x000fe4000ff3e0ff */
[----:B------:R-:W-:Y:S02]  /*01f0*/  UIADD3 UR10, UP0, UPT, UR4, 0x140, URZ ;  /* 0x00000140040a7890 */ /* 0x000fe4000ff1e0ff */
[----:B------:R-:W-:Y:S02]  /*0200*/  UIADD3.X UR17, UPT, UPT, URZ, UR5, URZ, UP2, !UPT ;  /* 0x00000005ff117290 */ /* 0x000fe400097fe4ff */
[----:B------:R-:W-:-:S02]  /*0210*/  UIADD3 UR8, UP2, UPT, UR4, 0x1c0, URZ ;  /* 0x000001c004087890 */ /* 0x000fc4000ff5e0ff */
[----:B------:R-:W-:Y:S02]  /*0220*/  UIADD3.X UR13, UPT, UPT, URZ, UR5, URZ, UP1, !UPT ;  /* 0x00000005ff0d7290 */ /* 0x000fe40008ffe4ff */
[----:B------:R-:W-:Y:S02]  /*0230*/  UIADD3 UR6, UP1, UPT, UR4, 0x240, URZ ;  /* 0x0000024004067890 */ /* 0x000fe4000ff3e0ff */
[----:B------:R-:W-:Y:S01]  /*0240*/  UIADD3.X UR11, UPT, UPT, URZ, UR5, URZ, UP0, !UPT ;  /* 0x00000005ff0b7290 */ /* 0x000fe200087fe4ff */
[----:B------:R1:W-:Y:S01]  /*0250*/  UTMACCTL.PF [UR16] ;  /* 0x00000000100079b9 */ /* 0x0003e20008040000 */
[----:B------:R-:W-:-:S03]  /*0260*/  UIADD3 UR4, UP0, UPT, UR4, 0x2c0, URZ ;  /* 0x000002c004047890 */ /* 0x000fc6000ff1e0ff */
[----:B------:R1:W-:Y:S01]  /*0270*/  UTMACCTL.PF [UR12] ;  /* 0x000000000c0079b9 */ /* 0x0003e20008040000 */
[----:B------:R-:W-:-:S03]  /*0280*/  UIADD3.X UR9, UPT, UPT, URZ, UR5, URZ, UP2, !UPT ;  /* 0x00000005ff097290 */ /* 0x000fc600097fe4ff */
[----:B------:R1:W-:Y:S01]  /*0290*/  UTMACCTL.PF [UR10] ;  /* 0x000000000a0079b9 */ /* 0x0003e20008040000 */
[----:B------:R-:W-:Y:S02]  /*02a0*/  UIADD3.X UR7, UPT, UPT, URZ, UR5, URZ, UP1, !UPT ;  /* 0x00000005ff077290 */ /* 0x000fe40008ffe4ff */
[----:B------:R-:W-:-:S03]  /*02b0*/  UIADD3.X UR5, UPT, UPT, URZ, UR5, URZ, UP0, !UPT ;  /* 0x00000005ff057290 */ /* 0x000fc600087fe4ff */
[----:B------:R1:W-:Y:S04]  /*02c0*/  UTMACCTL.PF [UR8] ;  /* 0x00000000080079b9 */ /* 0x0003e80008040000 */
[----:B------:R1:W-:Y:S02]  /*02d0*/  UTMACCTL.PF [UR6] ;  /* 0x00000000060079b9 */ /* 0x0003e40008040000 */
[----:B------:R1:W-:Y:S02]  /*02e0*/  UTMACCTL.PF [UR4] ;  /* 0x00000000040079b9 */ /* 0x0003e40008040000 */
[----:B-1----:R-:W-:Y:S01]  /*02f0*/  NOP ;  /* 0x0000000000007918 */ /* 0x002fe20000000000 */
.L_x_0:
[----:B------:R-:W-:Y:S05]  /*0300*/  BRA.U UP4, `(.L_x_1) ;  /* 0x0000000104507547 */ /* 0x000fea000b800000 */
[----:B------:R-:W-:Y:S01]  /*0310*/  UMOV UR5, 0x400 ;  /* 0x0000040000057882 */ /* 0x000fe20000000000 */
[----:B------:R-:W-:Y:S01]  /*0320*/  UMOV UR6, 0x1 ;  /* 0x0000000100067882 */ /* 0x000fe20000000000 */
[----:B------:R-:W-:Y:S02]  /*0330*/  ULEA UR5, UR32, UR5, 0x18 ;  /* 0x0000000520057291 */ /* 0x000fe4000f8ec0ff */
[----:B------:R-:W-:-:S04]  /*0340*/  UIADD3 UR6, UPT, UPT, -UR6, 0x100000, URZ ;  /* 0x0010000006067890 */ /* 0x000fc8000fffe1ff */
[----:B------:R-:W-:Y:S02]  /*0350*/  USHF.L.U32 UR7, UR6, 0xb, URZ ;  /* 0x0000000b06077899 */ /* 0x000fe400080006ff */
[----:B------:R-:W-:Y:S01]  /*0360*/  USHF.L.U32 UR6, UR6, 0x1, URZ ;  /* 0x0000000106067899 */ /* 0x000fe200080006ff */
[----:B------:R-:W-:Y:S02]  /*0370*/  UMOV UR4, 0x2 ;  /* 0x0000000200047882 */ /* 0x000fe40000000000 */
[----:B------:R-:W-:-:S04]  /*0380*/  UIADD3 UR8, UPT, UPT, -UR4, 0x100000, URZ ;  /* 0x0010000004087890 */ /* 0x000fc8000fffe1ff */
[----:B------:R-:W-:Y:S02]  /*0390*/  USHF.L.U32 UR9, UR8, 0xb, URZ ;  /* 0x0000000b08097899 */ /* 0x000fe400080006ff */
[----:B------:R-:W-:Y:S01]  /*03a0*/  USHF.L.U32 UR8, UR8, 0x1, URZ ;  /* 0x0000000108087899 */ /* 0x000fe200080006ff */
[----:B------:R-:W1:Y:S02]  /*03b0*/  FENCE.VIEW.ASYNC.S ;  /* 0x00000000000073c6 */ /* 0x000e640000000000 */
[----:B-1----:R1:W2:Y:S01]  /*03c0*/  SYNCS.EXCH.64 URZ, [UR5], UR6 ;  /* 0x0000000605ff75b2 */ /* 0x0022a20008000100 */
[----:B------:R1:W3:Y:S01]  /*03d0*/  SYNCS.EXCH.64 URZ, [UR5+0x8], UR6 ;  /* 0x0000080605ff75b2 */ /* 0x0002e20008000100 */
[----:B------:R1:W4:Y:S01]  /*03e0*/  SYNCS.EXCH.64 URZ, [UR5+0x10], UR6 ;  /* 0x0000100605ff75b2 */ /* 0x0003220008000100 */
[----:B------:R1:W1:Y:S06]  /*03f0*/  SYNCS.EXCH.64 URZ, [UR5+0x18], UR6 ;  /* 0x0000180605ff75b2 */ /* 0x00026c0008000100 */
[----:B------:R1:W1:Y:S01]  /*0400*/  SYNCS.EXCH.64 URZ, [UR5+0x20], UR8 ;  /* 0x0000200805ff75b2 */ /* 0x0002620008000100 */
[----:B------:R1:W1:Y:S01]  /*0410*/  SYNCS.EXCH.64 URZ, [UR5+0x28], UR8 ;  /* 0x0000280805ff75b2 */ /* 0x0002620008000100 */
[----:B------:R1:W1:Y:S01]  /*0420*/  SYNCS.EXCH.64 URZ, [UR5+0x30], UR8 ;  /* 0x0000300805ff75b2 */ /* 0x0002620008000100 */
[----:B------:R1:W1:Y:S01]  /*0430*/  SYNCS.EXCH.64 URZ, [UR5+0x38], UR8 ;  /* 0x0000380805ff75b2 */ /* 0x0002620008000100 */
[----:B------:R-:W-:Y:S01]  /*0440*/  NOP ;  /* 0x0000000000007918 */ /* 0x000fe20000000000 */
.L_x_1:
[----:B------:R-:W-:Y:S01]  /*0450*/  NOP ;  /* 0x0000000000007918 */ /* 0x000fe20000000000 */
[----:B------:R-:W-:Y:S05]  /*0460*/  BRA.U !UP3, `(.L_x_2) ;  /* 0x000000010b087547 */ /* 0x000fea000b800000 */
[----:B-1234-:R-:W-:Y:S01]  /*0470*/  UCGABAR_ARV ;  /* 0x00000000000079c7 */ /* 0x01efe20008000000 */
[----:B------:R-:W-:Y:S05]  /*0480*/  BRA `(.L_x_3) ;  /* 0x0000000000047947 */ /* 0x000fea0003800000 */
.L_x_2:
[----:B-1234-:R-:W-:Y:S01]  /*0490*/  NOP ;  /* 0x0000000000007918 */ /* 0x01efe20000000000 */
.L_x_3:
[----:B------:R-:W-:Y:S05]  /*04a0*/  BRA.U !UP3, `(.L_x_4) ;  /* 0x000000010b0c7547 */ /* 0x000fea000b800000 */
[----:B------:R-:W-:Y:S01]  /*04b0*/  UCGABAR_WAIT ;  /* 0x0000000000007dc7 */ /* 0x000fe20008000000 */
[----:B------:R-:W-:Y:S01]  /*04c0*/  CCTL.IVALL ;  /* 0x00000000ff00798f */ /* 0x000fe20002000000 */
[----:B------:R-:W-:Y:S05]  /*04d0*/  BRA `(.L_x_5) ;  /* 0x0000000000047947 */ /* 0x000fea0003800000 */
.L_x_4:
[----:B------:R-:W-:Y:S06]  /*04e0*/  BAR.SYNC.DEFER_BLOCKING 0x0 ;  /* 0x0000000000007b1d */ /* 0x000fec0000010000 */
.L_x_5:
[----:B------:R-:W-:Y:S01]  /*04f0*/  @!UP4 UMOV UR6, 0x400 ;  /* 0x000004000006c882 */ /* 0x000fe20000000000 */
[----:B------:R-:W-:Y:S01]  /*0500*/  UMOV UR5, 0x1 ;  /* 0x0000000100057882 */ /* 0x000fe20000000000 */
[----:B------:R-:W-:Y:S01]  /*0510*/  UMOV UR4, 0x4 ;  /* 0x0000000400047882 */ /* 0x000fe20000000000 */
[----:B------:R-:W-:Y:S02]  /*0520*/  @!UP4 ULEA UR6, UR32, UR6, 0x18 ;  /* 0x000000062006c291 */ /* 0x000fe4000f8ec0ff */
[----:B------:R-:W-:-:S04]  /*0530*/  @!UP4 UIADD3 UR8, UPT, UPT, -UR5, 0x100000, URZ ;  /* 0x001000000508c890 */ /* 0x000fc8000fffe1ff */
[----:B------:R-:W-:Y:S02]  /*0540*/  @!UP4 USHF.L.U32 UR9, UR8, 0xb, URZ ;  /* 0x0000000b0809c899 */ /* 0x000fe400080006ff */
[----:B------:R-:W-:Y:S02]  /*0550*/  @!UP4 USHF.L.U32 UR8, UR8, 0x1, URZ ;  /* 0x000000010808c899 */ /* 0x000fe400080006ff */
[----:B------:R-:W-:-:S04]  /*0560*/  @!UP4 UIADD3 UR4, UPT, UPT, -UR4, 0x100000, URZ ;  /* 0x001000000404c890 */ /* 0x000fc8000fffe1ff */
[----:B------:R-:W-:Y:S02]  /*0570*/  @!UP4 USHF.L.U32 UR5, UR4, 0xb, URZ ;  /* 0x0000000b0405c899 */ /* 0x000fe400080006ff */
[----:B------:R-:W-:Y:S01]  /*0580*/  @!UP4 USHF.L.U32 UR4, UR4, 0x1, URZ ;  /* 0x000000010404c899 */ /* 0x000fe200080006ff */
[----:B------:R-:W1:Y:S03]  /*0590*/  FENCE.VIEW.ASYNC.S ;  /* 0x00000000000073c6 */ /* 0x000e660000000000 */
[----:B-1----:R1:W2:Y:S08]  /*05a0*/  @!UP4 SYNCS.EXCH.64 URZ, [UR6+0x40], UR8 ;  /* 0x0000400806ffc5b2 */ /* 0x0022b00008000100 */
[----:B------:R1:W3:Y:S01]  /*05b0*/  @!UP4 SYNCS.EXCH.64 URZ, [UR6+0x48], UR4 ;  /* 0x0000480406ffc5b2 */ /* 0x0002e20008000100 */
[----:B------:R-:W-:Y:S01]  /*05c0*/  NOP ;  /* 0x0000000000007918 */ /* 0x000fe20000000000 */
[----:B------:R-:W-:Y:S05]  /*05d0*/  BRA.U !UP3, `(.L_x_6) ;  /* 0x000000010b087547 */ /* 0x000fea000b800000 */
[----:B--23--:R-:W-:Y:S01]  /*05e0*/  UCGABAR_ARV ;  /* 0x00000000000079c7 */ /* 0x00cfe20008000000 */
[----:B------:R-:W-:Y:S05]  /*05f0*/  BRA `(.L_x_7) ;  /* 0x0000000000047947 */ /* 0x000fea0003800000 */
.L_x_6:
[----:B--23--:R-:W-:Y:S01]  /*0600*/  NOP ;  /* 0x0000000000007918 */ /* 0x00cfe20000000000 */
.L_x_7:
[----:B------:R-:W-:Y:S05]  /*0610*/  BRA.U !UP3, `(.L_x_8) ;  /* 0x000000010b0c7547 */ /* 0x000fea000b800000 */
[----:B------:R-:W-:Y:S01]  /*0620*/  UCGABAR_WAIT ;  /* 0x0000000000007dc7 */ /* 0x000fe20008000000 */
[----:B------:R-:W-:Y:S01]  /*0630*/  CCTL.IVALL ;  /* 0x00000000ff00798f */ /* 0x000fe20002000000 */
[----:B------:R-:W-:Y:S05]  /*0640*/  BRA `(.L_x_9) ;  /* 0x0000000000047947 */ /* 0x000fea0003800000 */
.L_x_8:
[----:B------:R-:W-:Y:S06]  /*0650*/  BAR.SYNC.DEFER_BLOCKING 0x0 ;  /* 0x0000000000007b1d */ /* 0x000fec0000010000 */
.L_x_9:
[----:B------:R-:W-:Y:S05]  /*0660*/  BRA.U UP4, `(.L_x_10) ;  /* 0x0000000104407547 */ /* 0x000fea000b800000 */
[----:B-1----:R-:W-:Y:S01]  /*0670*/  UMOV UR6, 0x400 ;  /* 0x0000040000067882 */ /* 0x002fe20000000000 */
[----:B------:R-:W-:Y:S01]  /*0680*/  UMOV UR5, 0x20 ;  /* 0x0000002000057882 */ /* 0x000fe20000000000 */
[----:B------:R-:W-:Y:S01]  /*0690*/  UMOV UR4, 0xc0 ;  /* 0x000000c000047882 */ /* 0x000fe20000000000 */
[----:B------:R-:W-:Y:S02]  /*06a0*/  ULEA UR6, UR32, UR6, 0x18 ;  /* 0x0000000620067291 */ /* 0x000fe4000f8ec0ff */
[----:B------:R-:W-:-:S04]  /*06b0*/  UIADD3 UR8, UPT, UPT, -UR5, 0x100000, URZ ;  /* 0x0010000005087890 */ /* 0x000fc8000fffe1ff */
[----:B------:R-:W-:Y:S02]  /*06c0*/  USHF.L.U32 UR9, UR8, 0xb, URZ ;  /* 0x0000000b08097899 */ /* 0x000fe400080006ff */
[----:B------:R-:W-:Y:S02]  /*06d0*/  USHF.L.U32 UR8, UR8, 0x1, URZ ;  /* 0x0000000108087899 */ /* 0x000fe400080006ff */
[----:B------:R-:W-:-:S04]  /*06e0*/  UIADD3 UR4, UPT, UPT, -UR4, 0x100000, URZ ;  /* 0x0010000004047890 */ /* 0x000fc8000fffe1ff */
[----:B------:R-:W-:Y:S02]  /*06f0*/  USHF.L.U32 UR5, UR4, 0xb, URZ ;  /* 0x0000000b04057899 */ /* 0x000fe400080006ff */
[----:B------:R-:W-:Y:S01]  /*0700*/  USHF.L.U32 UR4, UR4, 0x1, URZ ;  /* 0x0000000104047899 */ /* 0x000fe200080006ff */
[----:B------:R-:W1:Y:S03]  /*0710*/  FENCE.VIEW.ASYNC.S ;  /* 0x00000000000073c6 */ /* 0x000e660000000000 */
[----:B-1----:R2:W3:Y:S01]  /*0720*/  SYNCS.EXCH.64 URZ, [UR6+0x50], UR8 ;  /* 0x0000500806ff75b2 */ /* 0x0024e20008000100 */
[----:B------:R2:W4:Y:S07]  /*0730*/  SYNCS.EXCH.64 URZ, [UR6+0x58], UR8 ;  /* 0x0000580806ff75b2 */ /* 0x00052e0008000100 */
[----:B------:R2:W1:Y:S01]  /*0740*/  SYNCS.EXCH.64 URZ, [UR6+0x60], UR4 ;  /* 0x0000600406ff75b2 */ /* 0x0004620008000100 */
[----:B------:R2:W1:Y:S02]  /*0750*/  SYNCS.EXCH.64 URZ, [UR6+0x68], UR4 ;  /* 0x0000680406ff75b2 */ /* 0x0004640008000100 */
[----:B--2---:R-:W-:Y:S01]  /*0760*/  NOP ;  /* 0x0000000000007918 */ /* 0x004fe20000000000 */
.L_x_10:
[----:B------:R-:W-:Y:S01]  /*0770*/  NOP ;  /* 0x0000000000007918 */ /* 0x000fe20000000000 */
[----:B-1-34-:R-:W-:Y:S06]  /*0780*/  BAR.SYNC.DEFER_BLOCKING 0x0 ;  /* 0x0000000000007b1d */ /* 0x01afec0000010000 */
[----:B------:R-:W-:Y:S05]  /*0790*/  BRA.U !UP3, `(.L_x_11) ;  /* 0x000000010b087547 */ /* 0x000fea000b800000 */
[----:B------:R-:W-:Y:S01]  /*07a0*/  UCGABAR_ARV ;  /* 0x00000000000079c7 */ /* 0x000fe20008000000 */
[----:B------:R-:W-:Y:S05]  /*07b0*/  BRA `(.L_x_12) ;  /* 0x0000000000047947 */ /* 0x000fea0003800000 */
.L_x_11:
[----:B------:R-:W-:Y:S01]  /*07c0*/  NOP ;  /* 0x0000000000007918 */ /* 0x000fe20000000000 */
.L_x_12:
[----:B------:R-:W-:Y:S05]  /*07d0*/  BRA.U !UP3, `(.L_x_13) ;  /* 0x000000010b0c7547 */ /* 0x000fea000b800000 */
[----:B------:R-:W-:Y:S01]  /*07e0*/  UCGABAR_WAIT ;  /* 0x0000000000007dc7 */ /* 0x000fe20008000000 */
[----:B------:R-:W-:Y:S01]  /*07f0*/  CCTL.IVALL ;  /* 0x00000000ff00798f */ /* 0x000fe20002000000 */
[----:B------:R-:W-:Y:S05]  /*0800*/  BRA `(.L_x_14) ;  /* 0x0000000000047947 */ /* 0x000fea0003800000 */
.L_x_13:
[----:B------:R-:W-:Y:S06]  /*0810*/  BAR.SYNC.DEFER_BLOCKING 0x0 ;  /* 0x0000000000007b1d */ /* 0x000fec0000010000 */
.L_x_14:
[----:B------:R-:W-:Y:S01]  /*0820*/  ISETP.NE.AND P0, PT, R82, 0x6, PT ;  /* 0x000000065200780c */ /* 0x000fe20003f05270 */
[----:B------:R-:W1:-:S12]  /*0830*/  LDCU.64 UR22, c[0x0][0x358] ;  /* 0x00006b00ff1677ac */ /* 0x000e580008000a00 */
[----:B------:R-:W-:Y:S05]  /*0840*/  @P0 BRA `(.L_x_15) ;  /* 0x0000000800a80947 */ /* 0x000fea0003800000 */
[----:B------:R-:W-:Y:S01]  /*0850*/  LOP3.LUT R0, R66, 0x1f, RZ, 0xc0, !PT ;  /* 0x0000001f42007812 */ /* 0x000fe200078ec0ff */
[----:B------:R-:W-:Y:S01]  /*0860*/  IMAD.MOV.U32 R18, RZ, RZ, 0x7fffffff ;  /* 0x7fffffffff127424 */ /* 0x000fe200078e00ff */
[----:B------:R-:W2:Y:S01]  /*0870*/  S2UR UR9, SR_CTAID.Z ;  /* 0x00000000000979c3 */ /* 0x000ea20000002700 */
[----:B------:R-:W2:Y:S01]  /*0880*/  LDCU.64 UR6, c[0x0][0x760] ;  /* 0x0000ec00ff0677ac */ /* 0x000ea20008000a00 */
[C---:B------:R-:W-:Y:S01]  /*0890*/  ISETP.GT.U32.AND P0, PT, R0.reuse, 0x7, PT ;  /* 0x000000070000780c */ /* 0x040fe20003f04070 */
[----:B------:R-:W3:Y:S01]  /*08a0*/  LDCU.U8 UR8, c[0x0][0x768] ;  /* 0x0000ed00ff0877ac */ /* 0x000ee20008000000 */
[----:B------:R-:W4:Y:S01]  /*08b0*/  LDCU.U8 UR10, c[0x0][0x769] ;  /* 0x0000ed20ff0a77ac */ /* 0x000f220008000000 */
[----:B------:R-:W5:Y:S10]  /*08c0*/  LDCU UR24, c[0x0][0x770] ;  /* 0x0000ee00ff1877ac */ /* 0x000f740008000800 */
[----:B------:R-:W1:Y:S02]  /*08d0*/  @!P0 LDC.64 R2, c[0x0][0x748] ;  /* 0x0001d200ff028b82 */ /* 0x000e640000000a00 */
[----:B-1----:R-:W-:-:S05]  /*08e0*/  @!P0 IMAD.WIDE.U32 R2, R0, 0x4, R2 ;  /* 0x0000000400028825 */ /* 0x002fca00078e0002 */
[----:B------:R-:W5:Y:S01]  /*08f0*/  @!P0 LDG.E R18, desc[UR22][R2.64] ;  /* 0x0000001602128981 */ /* 0x000f62000c1e1900 */
[----:B--2---:R-:W-:Y:S01]  /*0900*/  UIMAD.WIDE.U32 UR4, UR9, UR7, URZ ;  /* 0x00000007090472a5 */ /* 0x004fe2000f8e00ff */
[----:B------:R-:W1:Y:S01]  /*0910*/  S2UR UR16, SR_CTAID.X ;  /* 0x00000000001079c3 */ /* 0x000e620000002500 */
[----:B------:R-:W-:Y:S01]  /*0920*/  UISETP.GT.U32.AND UP0, UPT, UR9, 0xff, UPT ;  /* 0x000000ff0900788c */ /* 0x000fe2000bf04070 */
[----:B------:R-:W-:Y:S02]  /*0930*/  HFMA2 R0, -RZ, RZ, 0, 5.9604644775390625e-08 ;  /* 0x00000001ff007431 */ /* 0x000fe400000001ff */
[----:B------:R-:W-:Y:S02]  /*0940*/  IMAD.MOV.U32 R10, RZ, RZ, RZ ;  /* 0x000000ffff0a7224 */ /* 0x000fe400078e00ff */
[----:B------:R-:W-:Y:S02]  /*0950*/  UMOV UR11, UR5 ;  /* 0x00000005000b7c82 */ /* 0x000fe40008000000 */
[----:B------:R-:W-:-:S02]  /*0960*/  UIADD3 UR7, UPT, UPT, -UR11, UR9, URZ ;  /* 0x000000090b077290 */ /* 0x000fc4000fffe1ff */
[----:B------:R-:W2:Y:S02]  /*0970*/  LDCU.64 UR4, c[0x0][0x778] ;  /* 0x0000ef00ff0477ac */ /* 0x000ea40008000a00 */
[----:B---3--:R-:W-:-:S04]  /*0980*/  USHF.R.U32.HI UR7, URZ, UR8, UR7 ;  /* 0x00000008ff077299 */ /* 0x008fc80008011607 */
[----:B------:R-:W-:-:S04]  /*0990*/  UIADD3 UR11, UPT, UPT, UR11, UR7, URZ ;  /* 0x000000070b0b7290 */ /* 0x000fc8000fffe0ff */
[----:B----4-:R-:W-:Y:S02]  /*09a0*/  USHF.R.U32.HI UR11, URZ, UR10, UR11 ;  /* 0x0000000aff0b7299 */ /* 0x010fe4000801160b */
[----:B-1----:R-:W-:Y:S02]  /*09b0*/  ULOP3.LUT UR16, UR16, 0x1, URZ, 0xc0, !UPT ;  /* 0x0000000110107892 */ /* 0x002fe4000f8ec0ff */
[----:B------:R-:W-:Y:S01]  /*09c0*/  UIADD3 UR11, UPT, UPT, -UR11, URZ, URZ ;  /* 0x000000ff0b0b7290 */ /* 0x000fe2000fffe1ff */
[----:B------:R-:W1:Y:S03]  /*09d0*/  LDCU.U8 UR7, c[0x0][0x780] ;  /* 0x0000f000ff0777ac */ /* 0x000e660008000000 */
[----:B------:R-:W-:-:S04]  /*09e0*/  UIMAD UR6, UR11, UR6, UR9 ;  /* 0x000000060b0672a4 */ /* 0x000fc8000f8e0209 */
[----:B--2---:R-:W-:-:S03]  /*09f0*/  UIMAD.WIDE.U32 UR12, UR6, UR5, URZ ;  /* 0x00000005060c72a5 */ /* 0x004fc6000f8e00ff */
[----:B------:R-:W2:Y:S04]  /*0a00*/  LDCU.U8 UR11, c[0x0][0x781] ;  /* 0x0000f020ff0b77ac */ /* 0x000ea80008000000 */
[----:B------:R-:W-:Y:S02]  /*0a10*/  UMOV UR5, UR13 ;  /* 0x0000000d00057c82 */ /* 0x000fe40008000000 */
[----:B------:R-:W-:Y:S02]  /*0a20*/  UIADD3 UR18, UPT, UPT, UR6, -UR5, URZ ;  /* 0x8000000506127290 */ /* 0x000fe4000fffe0ff */
[----:B------:R-:W3:Y:S02]  /*0a30*/  LDCU.U8 UR13, c[0x0][0x774] ;  /* 0x0000ee80ff0d77ac */ /* 0x000ee40008000000 */
[----:B-1----:R-:W-:Y:S01]  /*0a40*/  USHF.R.U32.HI UR18, URZ, UR7, UR18 ;  /* 0x00000007ff127299 */ /* 0x002fe20008011612 */
[----:B------:R-:W1:Y:S03]  /*0a50*/  LDCU.U8 UR12, c[0x0][0x775] ;  /* 0x0000eea0ff0c77ac */ /* 0x000e660008000000 */
[----:B------:R-:W-:Y:S01]  /*0a60*/  UIADD3 UR18, UPT, UPT, UR5, UR18, URZ ;  /* 0x0000001205127290 */ /* 0x000fe2000fffe0ff */
[----:B------:R-:W4:Y:S03]  /*0a70*/  LDCU UR5, c[0x0][0x76c] ;  /* 0x0000ed80ff0577ac */ /* 0x000f260008000800 */
[----:B--2---:R-:W-:-:S04]  /*0a80*/  USHF.R.U32.HI UR18, URZ, UR11, UR18 ;  /* 0x0000000bff127299 */ /* 0x004fc80008011612 */
[----:B-----5:R-:W-:-:S07]  /*0a90*/  UIMAD.WIDE.U32 UR24, UR18, UR24, URZ ;  /* 0x00000018121872a5 */ /* 0x020fce000f8e00ff */
[----:B------:R-:W-:Y:S02]  /*0aa0*/  UMOV UR19, UR25 ;  /* 0x0000001900137c82 */ /* 0x000fe40008000000 */
[----:B------:R-:W-:-:S04]  /*0ab0*/  UIADD3 UR17, UPT, UPT, UR18, -UR19, URZ ;  /* 0x8000001312117290 */ /* 0x000fc8000fffe0ff */
[----:B---3--:R-:W-:-:S04]  /*0ac0*/  USHF.R.U32.HI UR17, URZ, UR13, UR17 ;  /* 0x0000000dff117299 */ /* 0x008fc80008011611 */
[----:B------:R-:W-:-:S04]  /*0ad0*/  UIADD3 UR17, UPT, UPT, UR19, UR17, URZ ;  /* 0x0000001113117290 */ /* 0x000fc8000fffe0ff */
[----:B-1----:R-:W-:-:S04]  /*0ae0*/  USHF.R.U32.HI UR17, URZ, UR12, UR17 ;  /* 0x0000000cff117299 */ /* 0x002fc80008011611 */
[----:B------:R-:W-:-:S04]  /*0af0*/  UIADD3 UR17, UPT, UPT, -UR17, URZ, URZ ;  /* 0x000000ff11117290 */ /* 0x000fc8000fffe1ff */
[----:B----4-:R-:W-:Y:S02]  /*0b00*/  UIMAD UR5, UR17, UR5, UR18 ;  /* 0x00000005110572a4 */ /* 0x010fe4000f8e0212 */
[----:B------:R-:W-:Y:S02]  /*0b10*/  UIADD3 UR18, UPT, UPT, -UR18, URZ, URZ ;  /* 0x000000ff12127290 */ /* 0x000fe4000fffe1ff */
[----:B------:R-:W-:Y:S02]  /*0b20*/  UIADD3 UR5, UPT, UPT, UR5, UR5, URZ ;  /* 0x0000000505057290 */ /* 0x000fe4000fffe0ff */
[----:B------:R-:W-:Y:S02]  /*0b30*/  UIMAD UR4, UR18, UR4, UR6 ;  /* 0x00000004120472a4 */ /* 0x000fe4000f8e0206 */
[----:B------:R-:W-:-:S04]  /*0b40*/  ULOP3.LUT UR5, UR5, UR16, URZ, 0xfc, !UPT ;  /* 0x0000001005057292 */ /* 0x000fc8000f8efcff */
[----:B------:R-:W-:Y:S02]  /*0b50*/  MOV R5, UR4 ;  /* 0x0000000400057c02 */ /* 0x000fe40008000f00 */
[----:B------:R-:W-:Y:S01]  /*0b60*/  IMAD.U32 R4, RZ, RZ, UR5 ;  /* 0x00000005ff047e24 */ /* 0x000fe2000f8e00ff */
[----:B------:R1:W2:Y:S01]  /*0b70*/  SHFL.IDX PT, R2, R18, 0x7, 0x1f ;  /* 0x00e01f0012027f89 */ /* 0x0002a200000e0000 */
[----:B------:R-:W-:Y:S05]  /*0b80*/  BRA.U UP0, `(.L_x_16) ;  /* 0x0000000500647547 */ /* 0x000fea000b800000 */
[----:B------:R-:W3:Y:S01]  /*0b90*/  LDC R0, c[0x0][0x374] ;  /* 0x0000dd00ff007b82 */ /* 0x000ee20000000800 */
[----:B--2---:R-:W-:Y:S01]  /*0ba0*/  SHF.R.S32.HI R17, RZ, 0x1f, R2 ;  /* 0x0000001fff117819 */ /* 0x004fe20000011402 */
[----:B------:R-:W-:Y:S02]  /*0bb0*/  IMAD.U32 R19, RZ, RZ, UR9 ;  /* 0x00000009ff137e24 */ /* 0x000fe4000f8e00ff */
[----:B------:R-:W-:Y:S01]  /*0bc0*/  IMAD.MOV.U32 R6, RZ, RZ, -0x1 ;  /* 0xffffffffff067424 */ /* 0x000fe200078e00ff */
[----:B------:R-:W-:Y:S01]  /*0bd0*/  LEA.HI R17, R17, R2, RZ, 0x7 ;  /* 0x0000000211117211 */ /* 0x000fe200078f38ff */
[----:B------:R-:W-:Y:S02]  /*0be0*/  IMAD.MOV.U32 R10, RZ, RZ, RZ ;  /* 0x000000ffff0a7224 */ /* 0x000fe400078e00ff */
[----:B------:R-:W3:Y:S01]  /*0bf0*/  LDC R7, c[0x0][0x370] ;  /* 0x0000dc00ff077b82 */ /* 0x000ee20000000800 */
[----:B------:R-:W-:Y:S01]  /*0c00*/  LOP3.LUT R3, R17, 0xffffff80, RZ, 0xc0, !PT ;  /* 0xffffff8011037812 */ /* 0x000fe200078ec0ff */
[----:B------:R-:W-:-:S03]  /*0c10*/  IMAD.MOV.U32 R15, RZ, RZ, RZ ;  /* 0x000000ffff0f7224 */ /* 0x000fc600078e00ff */
[----:B------:R-:W-:-:S03]  /*0c20*/  ISETP.NE.AND P0, PT, R2, R3, PT ;  /* 0x000000030200720c */ /* 0x000fc60003f05270 */
[----:B------:R-:W2:Y:S01]  /*0c30*/  LDC R16, c[0x0][0x378] ;  /* 0x0000de00ff107b82 */ /* 0x000ea20000000800 */
[----:B------:R-:W-:-:S07]  /*0c40*/  ISETP.LT.AND P0, PT, R2, RZ, P0 ;  /* 0x000000ff0200720c */ /* 0x000fce0000701270 */
[----:B------:R-:W4:Y:S08]  /*0c50*/  LDC R12, c[0x0][0x770] ;  /* 0x0001dc00ff0c7b82 */ /* 0x000f300000000800 */
[----:B------:R-:W1:Y:S01]  /*0c60*/  LDC R11, c[0x0][0x76c] ;  /* 0x0001db00ff0b7b82 */ /* 0x000e620000000800 */
[----:B---3--:R-:W-:Y:S01]  /*0c70*/  IMAD R7, R0, R7, RZ ;  /* 0x0000000700077224 */ /* 0x008fe200078e02ff */
[----:B------:R-:W-:-:S02]  /*0c80*/  SHF.R.S32.HI R0, RZ, 0x7, R17 ;  /* 0x00000007ff007819 */ /* 0x000fc40000011411 */
[----:B------:R-:W-:-:S03]  /*0c90*/  LEA.HI.SX32 R17, R17, 0xffffffff, 0x19 ;  /* 0xffffffff11117811 */ /* 0x000fc600078fcaff */
[----:B------:R-:W-:Y:S01]  /*0ca0*/  @!P0 IMAD.MOV R17, RZ, RZ, R0 ;  /* 0x000000ffff118224 */ /* 0x000fe200078e0200 */
[----:B------:R-:W3:Y:S01]  /*0cb0*/  LDC.64 R8, c[0x0][0x760] ;  /* 0x0001d800ff087b82 */ /* 0x000ee20000000a00 */
[----:B--2---:R-:W-:Y:S02]  /*0cc0*/  IMAD R16, R7, R16, RZ ;  /* 0x0000001007107224 */ /* 0x004fe400078e02ff */
[----:B------:R-:W-:-:S03]  /*0cd0*/  IMAD.MOV.U32 R0, RZ, RZ, 0x1 ;  /* 0x00000001ff007424 */ /* 0x000fc600078e00ff */
[----:B------:R-:W-:Y:S02]  /*0ce0*/  LEA.HI R16, R16, R16, RZ, 0x1 ;  /* 0x0000001010107211 */ /* 0x000fe400078f08ff */
[----:B------:R-:W2:Y:S02]  /*0cf0*/  LDC.64 R2, c[0x0][0x778] ;  /* 0x0001de00ff027b82 */ /* 0x000ea40000000a00 */
[----:B----4-:R-:W-:-:S07]  /*0d00*/  SHF.R.S32.HI R16, RZ, 0x1, R16 ;  /* 0x00000001ff107819 */ /* 0x010fce0000011410 */
.L_x_21:
[----:B------:R-:W-:-:S13]  /*0d10*/  ISETP.GE.AND P0, PT, R4, R17, PT ;  /* 0x000000110400720c */ /* 0x000fda0003f06270 */
[----:B------:R-:W-:Y:S05]  /*0d20*/  @P0 BRA `(.L_x_17) ;  /* 0x0000000000940947 */ /* 0x000fea0003800000 */
[----:B------:R-:W-:-:S04]  /*0d30*/  SHF.L.U32 R7, R4, 0x7, RZ ;  /* 0x0000000704077819 */ /* 0x000fc800000006ff */
[----:B------:R-:W-:-:S13]  /*0d40*/  ISETP.GE.AND P0, PT, R7, R15, PT ;  /* 0x0000000f0700720c */ /* 0x000fda0003f06270 */
[----:B------:R-:W-:Y:S05]  /*0d50*/  @!P0 BRA `(.L_x_18) ;  /* 0x0000000000388947 */ /* 0x000fea0003800000 */
[----:B------:R-:W-:Y:S01]  /*0d60*/  VIADD R13, R6, 0x1 ;  /* 0x00000001060d7836 */ /* 0x000fe20000000000 */
[----:B------:R-:W-:-:S04]  /*0d70*/  MOV R6, 0xffffffff ;  /* 0xffffffff00067802 */ /* 0x000fc80000000f00 */
[----:B------:R-:W-:-:S13]  /*0d80*/  ISETP.GT.U32.AND P0, PT, R13, 0x1f, PT ;  /* 0x0000001f0d00780c */ /* 0x000fda0003f04070 */
[----:B------:R-:W-:Y:S05]  /*0d90*/  @P0 BRA `(.L_x_19) ;  /* 0x0000000000240947 */ /* 0x000fea0003800000 */
[----:B------:R-:W-:Y:S01]  /*0da0*/  ISETP.GT.AND P0, PT, R18, R7, PT ;  /* 0x000000071200720c */ /* 0x000fe20003f04270 */
[----:B------:R-:W-:-:S05]  /*0db0*/  IMAD.MOV.U32 R6, RZ, RZ, -0x1 ;  /* 0xffffffffff067424 */ /* 0x000fca00078e00ff */
[----:B------:R-:W-:-:S07]  /*0dc0*/  SHF.L.U32 R6, R6, R13, RZ ;  /* 0x0000000d06067219 */ /* 0x000fce00000006ff */
[----:B------:R-:W-:-:S04]  /*0dd0*/  VOTE.ANY R7, PT, P0 ;  /* 0x0000000000077806 */ /* 0x000fc800000e0100 */
[----:B------:R-:W-:-:S05]  /*0de0*/  LOP3.LUT P0, R7, R7, RZ, R6, 0xa0, !PT ;  /* 0x000000ff07077212 */ /* 0x000fca000780a006 */
[----:B------:R-:W-:-:S05]  /*0df0*/  VIADD R6, R7, 0xffffffff ;  /* 0xffffffff07067836 */ /* 0x000fca0000000000 */
[----:B------:R-:W-:-:S04]  /*0e00*/  LOP3.LUT R7, R7, R6, RZ, 0xc, !PT ;  /* 0x0000000607077212 */ /* 0x000fc800078e0cff */
[----:B------:R-:W4:Y:S02]  /*0e10*/  POPC R6, R7 ;  /* 0x0000000700067309 */ /* 0x000f240000000000 */
[----:B----4-:R-:W-:-:S07]  /*0e20*/  SEL R6, R6, 0xffffffff, P0 ;  /* 0xffffffff06067807 */ /* 0x010fce0000000000 */
.L_x_19:
[----:B------:R4:W3:Y:S02]  /*0e30*/  SHFL.IDX PT, R15, R18, R6, 0x1f ;  /* 0x00001f06120f7589 */ /* 0x0008e400000e0000 */
.L_x_18:
[----:B------:R-:W5:Y:S01]  /*0e40*/  S2R R13, SR_CgaCtaId ;  /* 0x00000000000d7919 */ /* 0x000f620000008800 */
[----:B------:R-:W-:Y:S01]  /*0e50*/  MOV R14, 0x400 ;  /* 0x00000400000e7802 */ /* 0x000fe20000000f00 */
[----:B------:R-:W-:-:S03]  /*0e60*/  IMAD.U32 R21, R0, -0x80000000, RZ ;  /* 0x8000000000157824 */ /* 0x000fc600078e00ff */
[----:B-----5:R-:W-:-:S05]  /*0e70*/  LEA R13, R13, R14, 0x18 ;  /* 0x0000000e0d0d7211 */ /* 0x020fca00078ec0ff */
[----:B------:R-:W-:-:S04]  /*0e80*/  IMAD R14, R10, 0x8, R13 ;  /* 0x000000080a0e7824 */ /* 0x000fc800078e020d */
[----:B------:R-:W5:Y:S02]  /*0e90*/  SYNCS.PHASECHK.TRANS64.TRYWAIT P0, [R14+URZ+0x60], R21 ;  /* 0x000060150e0075a7 */ /* 0x000f6400080011ff */
[----:B-----5:R-:W-:Y:S05]  /*0ea0*/  @!P0 BRA `(.L_x_20) ;  /* 0x0000004000708947 */ /* 0x020fea0003800000 */
.L_x_70:
[----:B------:R-:W-:Y:S01]  /*0eb0*/  ELECT P0, URZ, PT ;  /* 0x0000000000ff782f */ /* 0x000fe20003800000 */
[----:B------:R-:W-:-:S12]  /*0ec0*/  IMAD.MOV.U32 R7, RZ, RZ, 0x1 ;  /* 0x00000001ff077424 */ /* 0x000fd800078e00ff */
[C---:B------:R-:W-:Y:S02]  /*0ed0*/  @P0 IMAD R13, R10.reuse, 0x10, R13 ;  /* 0x000000100a0d0824 */ /* 0x040fe400078e020d */
[----:B------:R-:W-:-:S03]  /*0ee0*/  VIADD R10, R10, 0x1 ;  /* 0x000000010a0a7836 */ /* 0x000fc60000000000 */
[----:B------:R4:W-:Y:S02]  /*0ef0*/  @P0 STS.128 [R13+0x37c10], R4 ;  /* 0x037c10040d000388 */ /* 0x0009e40000000c00 */
[----:B------:R-:W-:Y:S01]  /*0f00*/  ISETP.NE.AND P0, PT, R10, 0x2, PT ;  /* 0x000000020a00780c */ /* 0x000fe20003f05270 */
[----:B------:R5:W-:Y:S06]  /*0f10*/  MEMBAR.ALL.CTA ;  /* 0x0000000000007992 */ /* 0x000bec0000008000 */
[----:B-----5:R-:W5:Y:S01]  /*0f20*/  FENCE.VIEW.ASYNC.S ;  /* 0x00000000000073c6 */ /* 0x020f620000000000 */
[----:B----4-:R-:W-:-:S02]  /*0f30*/  SEL R21, RZ, 0x1, P0 ;  /* 0x00000001ff157807 */ /* 0x010fc40000000000 */
[----:B------:R-:W-:Y:S02]  /*0f40*/  SEL R10, R10, RZ, P0 ;  /* 0x000000ff0a0a7207 */ /* 0x000fe40000000000 */
[----:B------:R-:W-:Y:S01]  /*0f50*/  LOP3.LUT R0, R0, R21, RZ, 0x3c, !PT ;  /* 0x0000001500007212 */ /* 0x000fe200078e3cff */
[----:B-----5:R-:W-:Y:S06]  /*0f60*/  BAR.SYNC.DEFER_BLOCKING 0x4, 0x20 ;  /* 0x0100800000007b1d */ /* 0x020fec0000010000 */
[----:B------:R4:W-:Y:S02]  /*0f70*/  SYNCS.ARRIVE.TRANS64.ART0 RZ, [R14+URZ+0x50], R7 ;  /* 0x000050070eff79a7 */ /* 0x0009e400085000ff */
.L_x_17:
[----:B------:R-:W-:-:S04]  /*0f80*/  IMAD.IADD R19, R16, 0x1, R19 ;  /* 0x0000000110137824 */ /* 0x000fc800078e0213 */
[C---:B---3--:R-:W-:Y:S01]  /*0f90*/  IMAD.HI.U32 R5, R19.reuse, R9, RZ ;  /* 0x0000000913057227 */ /* 0x048fe200078e00ff */
[----:B------:R-:W-:-:S04]  /*0fa0*/  ISETP.GE.AND P0, PT, R19, 0x100, PT ;  /* 0x000001001300780c */ /* 0x000fc80003f06270 */
[----:B------:R-:W-:-:S04]  /*0fb0*/  IADD3 R4, PT, PT, R19, -R5, RZ ;  /* 0x8000000513047210 */ /* 0x000fc80007ffe0ff */
[----:B------:R-:W-:-:S05]  /*0fc0*/  SHF.R.U32.HI R4, RZ, UR8, R4 ;  /* 0x00000008ff047c19 */ /* 0x000fca0008011604 */
[----:B------:R-:W-:-:S05]  /*0fd0*/  IMAD.IADD R4, R5, 0x1, R4 ;  /* 0x0000000105047824 */ /* 0x000fca00078e0204 */
[----:B----4-:R-:W-:-:S04]  /*0fe0*/  SHF.R.U32.HI R14, RZ, UR10, R4 ;  /* 0x0000000aff0e7c19 */ /* 0x010fc80008011604 */
[----:B------:R-:W-:-:S05]  /*0ff0*/  IADD3 R14, PT, PT, -R14, RZ, RZ ;  /* 0x000000ff0e0e7210 */ /* 0x000fca0007ffe1ff */
[----:B------:R-:W-:-:S04]  /*1000*/  IMAD R14, R8, R14, R19 ;  /* 0x0000000e080e7224 */ /* 0x000fc800078e0213 */
[----:B--2---:R-:W-:-:S04]  /*1010*/  IMAD.HI.U32 R5, R14, R3, RZ ;  /* 0x000000030e057227 */ /* 0x004fc800078e00ff */
[----:B------:R-:W-:-:S05]  /*1020*/  IMAD.IADD R4, R14, 0x1, -R5 ;  /* 0x000000010e047824 */ /* 0x000fca00078e0a05 */
[----:B------:R-:W-:-:S04]  /*1030*/  SHF.R.U32.HI R4, RZ, UR7, R4 ;  /* 0x00000007ff047c19 */ /* 0x000fc80008011604 */
[----:B------:R-:W-:-:S04]  /*1040*/  IADD3 R5, PT, PT, R5, R4, RZ ;  /* 0x0000000405057210 */ /* 0x000fc80007ffe0ff */
[----:B------:R-:W-:-:S05]  /*1050*/  SHF.R.U32.HI R5, RZ, UR11, R5 ;  /* 0x0000000bff057c19 */ /* 0x000fca0008011605 */
[----:B------:R-:W-:-:S04]  /*1060*/  IMAD.HI.U32 R7, R5, R12, RZ ;  /* 0x0000000c05077227 */ /* 0x000fc800078e00ff */
[----:B------:R-:W-:-:S05]  /*1070*/  IMAD.IADD R4, R5, 0x1, -R7 ;  /* 0x0000000105047824 */ /* 0x000fca00078e0a07 */
[----:B------:R-:W-:-:S04]  /*1080*/  SHF.R.U32.HI R4, RZ, UR13, R4 ;  /* 0x0000000dff047c19 */ /* 0x000fc80008011604 */
[----:B------:R-:W-:-:S04]  /*1090*/  IADD3 R4, PT, PT, R7, R4, RZ ;  /* 0x0000000407047210 */ /* 0x000fc80007ffe0ff */
[----:B------:R-:W-:-:S05]  /*10a0*/  SHF.R.U32.HI R4, RZ, UR12, R4 ;  /* 0x0000000cff047c19 */ /* 0x000fca0008011604 */
[----:B------:R-:W-:-:S04]  /*10b0*/  IMAD.MOV R4, RZ, RZ, -R4 ;  /* 0x000000ffff047224 */ /* 0x000fc800078e0a04 */
[----:B-1----:R-:W-:Y:S01]  /*10c0*/  IMAD R4, R11, R4, R5 ;  /* 0x000000040b047224 */ /* 0x002fe200078e0205 */
[----:B------:R-:W-:-:S03]  /*10d0*/  IADD3 R5, PT, PT, -R5, RZ, RZ ;  /* 0x000000ff05057210 */ /* 0x000fc60007ffe1ff */
[----:B------:R-:W-:Y:S02]  /*10e0*/  IMAD.IADD R4, R4, 0x1, R4 ;  /* 0x0000000104047824 */ /* 0x000fe400078e0204 */
[----:B------:R-:W-:-:S03]  /*10f0*/  IMAD R5, R2, R5, R14 ;  /* 0x0000000502057224 */ /* 0x000fc600078e020e */
[----:B------:R-:W-:Y:S01]  /*1100*/  LOP3.LUT R4, R4, UR16, RZ, 0xfc, !PT ;  /* 0x0000001004047c12 */ /* 0x000fe2000f8efcff */
[----:B------:R-:W-:Y:S06]  /*1110*/  @!P0 BRA `(.L_x_21) ;  /* 0xfffffff800fc8947 */ /* 0x000fec000383ffff */
.L_x_16:
[----:B------:R-:W3:Y:S01]  /*1120*/  S2UR UR32, SR_CgaCtaId ;  /* 0x00000000002079c3 */ /* 0x000ee20000008800 */
[----:B------:R-:W-:Y:S01]  /*1130*/  UMOV UR4, 0x400 ;  /* 0x0000040000047882 */ /* 0x000fe20000000000 */
[----:B------:R-:W-:Y:S01]  /*1140*/  IMAD.U32 R6, R0, -0x80000000, RZ ;  /* 0x8000000000067824 */ /* 0x000fe200078e00ff */
[C---:B------:R-:W-:Y:S01]  /*1150*/  ISETP.NE.AND P0, PT, R10.reuse, 0x1, PT ;  /* 0x000000010a00780c */ /* 0x040fe20003f05270 */
[----:B------:R-:W-:-:S05]  /*1160*/  VIADD R3, R10, 0x2 ;  /* 0x000000020a037836 */ /* 0x000fca0000000000 */
[----:B------:R-:W-:Y:S01]  /*1170*/  SEL R3, R3, 0x1, P0 ;  /* 0x0000000103037807 */ /* 0x000fe20000000000 */
[----:B---3--:R-:W-:-:S06]  /*1180*/  ULEA UR4, UR32, UR4, 0x18 ;  /* 0x0000000420047291 */ /* 0x008fcc000f8ec0ff */
[----:B--2---:R-:W-:-:S04]  /*1190*/  LEA R2, R10, UR4, 0x3 ;  /* 0x000000040a027c11 */ /* 0x004fc8000f8e18ff */
[----:B------:R-:W2:Y:S02]  /*11a0*/  SYNCS.PHASECHK.TRANS64.TRYWAIT P1, [R2+URZ+0x60], R6 ;  /* 0x00006006020075a7 */ /* 0x000ea400080211ff */
[----:B--2---:R-:W-:Y:S05]  /*11b0*/  @!P1 BRA `(.L_x_22) ;  /* 0x0000003c00c49947 */ /* 0x004fea0003800000 */
.L_x_72:
[----:B------:R-:W-:Y:S02]  /*11c0*/  ELECT P2, URZ, PT ;  /* 0x0000000000ff782f */ /* 0x000fe40003840000 */
[C---:B------:R-:W-:Y:S01]  /*11d0*/  ISETP.NE.AND P0, PT, R3.reuse, 0x2, PT ;  /* 0x000000020300780c */ /* 0x040fe20003f05270 */
[----:B--2---:R-:W-:Y:S02]  /*11e0*/  IMAD.MOV.U32 R7, RZ, RZ, RZ ;  /* 0x000000ffff077224 */ /* 0x004fe400078e00ff */
[----:B------:R-:W-:Y:S01]  /*11f0*/  IMAD.MOV.U32 R11, RZ, RZ, 0x1 ;  /* 0x00000001ff0b7424 */ /* 0x000fe200078e00ff */
[----:B------:R-:W-:Y:S02]  /*1200*/  ISETP.EQ.XOR P1, PT, R10, 0x1, !P0 ;  /* 0x000000010a00780c */ /* 0x000fe40004722a70 */
[----:B------:R-:W-:Y:S02]  /*1210*/  SEL R3, R3, RZ, P0 ;  /* 0x000000ff03037207 */ /* 0x000fe40000000000 */
[----:B------:R-:W-:-:S02]  /*1220*/  SEL R9, RZ, 0x1, !P1 ;  /* 0x00000001ff097807 */ /* 0x000fc40004800000 */
[----:B------:R-:W-:Y:S02]  /*1230*/  LEA R3, R3, UR4, 0x3 ;  /* 0x0000000403037c11 */ /* 0x000fe4000f8e18ff */
[----:B------:R-:W-:Y:S01]  /*1240*/  @P2 LEA R10, R10, UR4, 0x4 ;  /* 0x000000040a0a2c11 */ /* 0x000fe2000f8e20ff */
[----:B------:R-:W-:Y:S01]  /*1250*/  @P2 IMAD.MOV.U32 R6, RZ, RZ, -0x1 ;  /* 0xffffffffff062424 */ /* 0x000fe200078e00ff */
[----:B------:R-:W-:-:S04]  /*1260*/  LOP3.LUT R9, R0, R9, RZ, 0x3c, !PT ;  /* 0x0000000900097212 */ /* 0x000fc800078e3cff */
[----:B------:R2:W-:Y:S01]  /*1270*/  @P2 STS.128 [R10+0x37c10], R4 ;  /* 0x037c10040a002388 */ /* 0x0005e20000000c00 */
[----:B------:R-:W-:Y:S01]  /*1280*/  IMAD.U32 R8, R9, -0x80000000, RZ ;  /* 0x8000000009087824 */ /* 0x000fe200078e00ff */
[----:B------:R3:W-:Y:S06]  /*1290*/  MEMBAR.ALL.CTA ;  /* 0x0000000000007992 */ /* 0x0007ec0000008000 */
[----:B---3--:R-:W3:Y:S02]  /*12a0*/  FENCE.VIEW.ASYNC.S ;  /* 0x00000000000073c6 */ /* 0x008ee40000000000 */
[----:B---3--:R-:W-:Y:S06]  /*12b0*/  BAR.SYNC.DEFER_BLOCKING 0x4, 0x20 ;  /* 0x0100800000007b1d */ /* 0x008fec0000010000 */
[----:B------:R2:W-:Y:S01]  /*12c0*/  SYNCS.ARRIVE.TRANS64.ART0 RZ, [R2+URZ+0x50], R11 ;  /* 0x0000500b02ff79a7 */ /* 0x0005e200085000ff */
[----:B------:R-:W3:Y:S02]  /*12d0*/  SYNCS.PHASECHK.TRANS64.TRYWAIT P0, [R3+URZ+0x60], R8 ;  /* 0x00006008030075a7 */ /* 0x000ee400080011ff */
[----:B--23--:R-:W-:Y:S05]  /*12e0*/  @!P0 BRA `(.L_x_23) ;  /* 0x0000003c00908947 */ /* 0x00cfea0003800000 */
.L_x_15:
[----:B------:R-:W-:-:S13]  /*12f0*/  ISETP.NE.AND P0, PT, R82, 0x5, PT ;  /* 0x000000055200780c */ /* 0x000fda0003f05270 */
[----:B------:R-:W-:Y:S05]  /*1300*/  @P0 BRA `(.L_x_24) ;  /* 0x0000000400f40947 */ /* 0x000fea0003800000 */
[----:B------:R-:W-:Y:S02]  /*1310*/  UMOV UR4, 0x400 ;  /* 0x0000040000047882 */ /* 0x000fe40000000000 */
[----:B------:R-:W-:-:S09]  /*1320*/  ULEA UR32, UR32, UR4, 0x18 ;  /* 0x0000000420207291 */ /* 0x000fd2000f8ec0ff */
[----:B------:R-:W3:Y:S02]  /*1330*/  SYNCS.PHASECHK.TRANS64.TRYWAIT P0, [UR32+0x50], RZ ;  /* 0x000050ffff0075a7 */ /* 0x000ee40008001120 */
[----:B---3--:R-:W-:Y:S05]  /*1340*/  @!P0 BRA `(.L_x_25) ;  /* 0x0000003c00908947 */ /* 0x008fea0003800000 */
.L_x_75:
[----:B------:R-:W4:Y:S01]  /*1350*/  LDS.128 R4, [UR32+0x37c10] ;  /* 0x037c1020ff047984 */ /* 0x000f220008000c00 */
[----:B---3--:R-:W-:Y:S01]  /*1360*/  HFMA2 R0, -RZ, RZ, 0, 5.9604644775390625e-08 ;  /* 0x00000001ff007431 */ /* 0x008fe200000001ff */
[----:B------:R-:W-:Y:S01]  /*1370*/  UMOV UR35, 0x1 ;  /* 0x0000000100237882 */ /* 0x000fe20000000000 */
[----:B------:R-:W-:Y:S01]  /*1380*/  UMOV UR34, URZ ;  /* 0x000000ff00227c82 */ /* 0x000fe20008000000 */
[----:B------:R3:W-:Y:S06]  /*1390*/  MEMBAR.ALL.CTA ;  /* 0x0000000000007992 */ /* 0x0007ec0000008000 */
[----:B---3--:R-:W3:Y:S02]  /*13a0*/  FENCE.VIEW.ASYNC.S ;  /* 0x00000000000073c6 */ /* 0x008ee40000000000 */
[----:B---3--:R3:W-:Y:S01]  /*13b0*/  SYNCS.ARRIVE.TRANS64.ART0 RZ, [UR32+0x60], R0 ;  /* 0x00006000ffff79a7 */ /* 0x0087e20008500020 */
[----:B----4-:R-:W-:-:S13]  /*13c0*/  ISETP.NE.AND P0, PT, R7, 0x1, PT ;  /* 0x000000010700780c */ /* 0x010fda0003f05270 */
[----:B---3--:R-:W-:Y:S05]  /*13d0*/  @P0 BRA `(.L_x_26) ;  /* 0x0000000400700947 */ /* 0x008fea0003800000 */
[----:B------:R-:W3:Y:S01]  /*13e0*/  LDCU.64 UR4, c[0x0][0x348] ;  /* 0x00006900ff0477ac */ /* 0x000ee20008000a00 */
[----:B------:R-:W-:Y:S01]  /*13f0*/  R2UR UR12, R5 ;  /* 0x00000000050c72ca */ /* 0x000fe200000e0000 */
[----:B------:R-:W-:Y:S01]  /*1400*/  IMAD.MOV.U32 R8, RZ, RZ, 0x1 ;  /* 0x00000001ff087424 */ /* 0x000fe200078e00ff */
[----:B------:R-:W-:Y:S01]  /*1410*/  R2UR UR20, R4 ;  /* 0x00000000041472ca */ /* 0x000fe200000e0000 */
[----:B------:R-:W-:Y:S01]  /*1420*/  IMAD.MOV.U32 R2, RZ, RZ, RZ ;  /* 0x000000ffff027224 */ /* 0x000fe200078e00ff */
[----:B------:R-:W-:Y:S01]  /*1430*/  R2UR UR28, R6 ;  /* 0x00000000061c72ca */ /* 0x000fe200000e0000 */
[----:B------:R-:W-:Y:S01]  /*1440*/  UMOV UR35, 0x1 ;  /* 0x0000000100237882 */ /* 0x000fe20000000000 */
[----:B------:R-:W-:Y:S01]  /*1450*/  UMOV UR34, URZ ;  /* 0x000000ff00227c82 */ /* 0x000fe20008000000 */
[----:B------:R-:W-:Y:S01]  /*1460*/  UMOV UR18, URZ ;  /* 0x000000ff00127c82 */ /* 0x000fe20008000000 */
[----:B------:R-:W-:Y:S01]  /*1470*/  UMOV UR10, URZ ;  /* 0x000000ff000a7c82 */ /* 0x000fe20008000000 */
[----:B---3--:R-:W-:-:S02]  /*1480*/  UIADD3 UR42, UP3, UPT, UR4, 0x40, URZ ;  /* 0x00000040042a7890 */ /* 0x008fc4000ff7e0ff */
[----:B------:R-:W-:Y:S02]  /*1490*/  UIADD3 UR40, UP2, UPT, UR4, 0xc0, URZ ;  /* 0x000000c004287890 */ /* 0x000fe4000ff5e0ff */
[----:B------:R-:W-:Y:S02]  /*14a0*/  UIADD3 UR38, UP1, UPT, UR4, 0x140, URZ ;  /* 0x0000014004267890 */ /* 0x000fe4000ff3e0ff */
[----:B------:R-:W-:Y:S02]  /*14b0*/  UIADD3 UR36, UP0, UPT, UR4, 0x1c0, URZ ;  /* 0x000001c004247890 */ /* 0x000fe4000ff1e0ff */
[----:B------:R-:W-:Y:S02]  /*14c0*/  UIADD3.X UR43, UPT, UPT, URZ, UR5, URZ, UP3, !UPT ;  /* 0x00000005ff2b7290 */ /* 0x000fe40009ffe4ff */
[----:B------:R-:W-:Y:S02]  /*14d0*/  UIADD3.X UR41, UPT, UPT, URZ, UR5, URZ, UP2, !UPT ;  /* 0x00000005ff297290 */ /* 0x000fe400097fe4ff */
[----:B------:R-:W-:-:S02]  /*14e0*/  UIADD3.X UR39, UPT, UPT, URZ, UR5, URZ, UP1, !UPT ;  /* 0x00000005ff277290 */ /* 0x000fc40008ffe4ff */
[----:B------:R-:W-:-:S12]  /*14f0*/  UIADD3.X UR37, UPT, UPT, URZ, UR5, URZ, UP0, !UPT ;  /* 0x00000005ff257290 */ /* 0x000fd800087fe4ff */
.L_x_31:
[----:B------:R-:W-:Y:S01]  /*1500*/  USHF.L.U32 UR4, UR35, 0x1f, URZ ;  /* 0x0000001f23047899 */ /* 0x000fe200080006ff */
[----:B------:R-:W-:Y:S01]  /*1510*/  HFMA2 R4, -RZ, RZ, 0, -16 ;  /* 0x0000cc00ff047431 */ /* 0x000fe200000001ff */
[----:B------:R-:W-:Y:S02]  /*1520*/  ULEA UR5, UR34, UR32, 0x3 ;  /* 0x0000002022057291 */ /* 0x000fe4000f8e18ff */
[----:B------:R-:W-:Y:S02]  /*1530*/  ULEA UR27, UR12, UR15, 0x1 ;  /* 0x0000000f0c1b7291 */ /* 0x000fe4000f8e08ff */
[----:B--2---:R-:W-:Y:S01]  /*1540*/  MOV R3, UR4 ;  /* 0x0000000400037c02 */ /* 0x004fe20008000f00 */
[----:B------:R-:W-:Y:S02]  /*1550*/  USHF.L.U32 UR7, UR20, 0x7, URZ ;  /* 0x0000000714077899 */ /* 0x000fe400080006ff */
[----:B------:R-:W-:Y:S02]  /*1560*/  UIADD3 UR12, UPT, UPT, UR15, UR12, UR12 ;  /* 0x0000000c0f0c7290 */ /* 0x000fe4000fffe00c */
[----:B------:R2:W3:Y:S01]  /*1570*/  SYNCS.PHASECHK.TRANS64.TRYWAIT P2, [UR5+0x20], R3 ;  /* 0x00002003ff0075a7 */ /* 0x0004e20008041105 */
[----:B------:R-:W-:Y:S01]  /*1580*/  USHF.L.U32 UR27, UR27, 0x7, URZ ;  /* 0x000000071b1b7899 */ /* 0x000fe200080006ff */
[----:B------:R-:W-:-:S11]  /*1590*/  UMOV UR33, URZ ;  /* 0x000000ff00217c82 */ /* 0x000fd60008000000 */
.L_x_29:
[----:B----4-:R-:W-:Y:S02]  /*15a0*/  USHF.L.U32 UR6, UR33, 0x7, URZ ;  /* 0x0000000721067899 */ /* 0x010fe400080006ff */
[----:B------:R-:W-:Y:S02]  /*15b0*/  ULEA UR5, UR34, UR32, 0x3 ;  /* 0x0000002022057291 */ /* 0x000fe4000f8e18ff */
[----:B------:R-:W-:Y:S02]  /*15c0*/  ULEA UR8, UR34, UR15, 0x1 ;  /* 0x0000000f22087291 */ /* 0x000fe4000f8e08ff */
[----:B------:R-:W-:Y:S02]  /*15d0*/  ULEA UR4, UR34, UR32, 0xe ;  /* 0x0000002022047291 */ /* 0x000fe4000f8e70ff */
[----:B------:R-:W-:Y:S02]  /*15e0*/  ULEA UR16, UR34, UR32, 0xa ;  /* 0x0000002022107291 */ /* 0x000fe4000f8e50ff */
[----:B------:R-:W-:-:S02]  /*15f0*/  UIADD3 UR30, UPT, UPT, UR34, 0x1, URZ ;  /* 0x00000001221e7890 */ /* 0x000fc4000fffe0ff */
[----:B------:R-:W-:Y:S02]  /*1600*/  ULEA UR24, UR8, UR32, 0xe ;  /* 0x0000002008187291 */ /* 0x000fe4000f8e70ff */
[----:B------:R-:W-:Y:S02]  /*1610*/  UISETP.GT.U32.AND UP0, UPT, UR33, 0x1e, UPT ;  /* 0x0000001e2100788c */ /* 0x000fe4000bf04070 */
[----:B------:R-:W-:Y:S02]  /*1620*/  UIADD3 UR19, UPT, UPT, UR33, UR33, URZ ;  /* 0x0000002121137290 */ /* 0x000fe4000fffe0ff */
[----:B------:R-:W-:Y:S02]  /*1630*/  ULEA UR8, UR8, UR32, 0xa ;  /* 0x0000002008087291 */ /* 0x000fe4000f8e50ff */
[----:B------:R-:W-:Y:S02]  /*1640*/  UIADD3 UR4, UPT, UPT, UR4, 0x4c00, URZ ;  /* 0x00004c0004047890 */ /* 0x000fe4000fffe0ff */
[----:B------:R-:W-:-:S02]  /*1650*/  UIADD3 UR16, UPT, UPT, UR16, 0x34c00, URZ ;  /* 0x00034c0010107890 */ /* 0x000fc4000fffe0ff */
[----:B------:R-:W-:Y:S01]  /*1660*/  UISETP.NE.AND UP1, UPT, UR30, 0x4, UPT ;  /* 0x000000041e00788c */ /* 0x000fe2000bf25270 */
[----:B------:R-:W-:Y:S01]  /*1670*/  UMOV UR29, 0x30000 ;  /* 0x00030000001d7882 */ /* 0x000fe20000000000 */
[----:B------:R-:W-:Y:S01]  /*1680*/  UMOV UR13, UR28 ;  /* 0x0000001c000d7c82 */ /* 0x000fe20008000000 */
[----:B------:R-:W-:Y:S01]  /*1690*/  UMOV UR25, UR5 ;  /* 0x0000000500197c82 */ /* 0x000fe20008000000 */
[----:B------:R-:W-:Y:S01]  /*16a0*/  UMOV UR26, UR6 ;  /* 0x00000006001a7c82 */ /* 0x000fe20008000000 */
[----:B--23--:R-:W-:Y:S06]  /*16b0*/  @P2 BRA `(.L_x_27) ;  /* 0x0000000000102947 */ /* 0x00cfec0003800000 */
[----:B------:R-:W-:-:S06]  /*16c0*/  USHF.L.U32 UR9, UR35, 0x1f, URZ ;  /* 0x0000001f23097899 */ /* 0x000fcc00080006ff */
[----:B--2---:R-:W-:-:S04]  /*16d0*/  MOV R3, UR9 ;  /* 0x0000000900037c02 */ /* 0x004fc80008000f00 */
[----:B------:R-:W2:Y:S02]  /*16e0*/  SYNCS.PHASECHK.TRANS64.TRYWAIT P0, [UR5+0x20], R3 ;  /* 0x00002003ff0075a7 */ /* 0x000ea40008001105 */
[----:B--2---:R-:W-:Y:S05]  /*16f0*/  @!P0 BRA `(.L_x_28) ;  /* 0x0000003800bc8947 */ /* 0x004fea0003800000 */
.L_x_27:
[----:B------:R-:W-:Y:S02]  /*1700*/  ELECT P1, URZ, PT ;  /* 0x0000000000ff782f */ /* 0x000fe40003820000 */
[----:B------:R-:W-:Y:S01]  /*1710*/  PLOP3.LUT P0, PT, PT, PT, UP0, 0x80, 0x8 ;  /* 0x000000000008781c */ /* 0x000fe20003f0f008 */
[----:B------:R-:W-:Y:S01]  /*1720*/  USEL UR11, URZ, 0x1, UP1 ;  /* 0x00000001ff0b7887 */ /* 0x000fe20008800000 */
[----:B------:R-:W-:Y:S01]  /*1730*/  PLOP3.LUT P2, PT, PT, PT, PT, 0x80, 0x8 ;  /* 0x000000000008781c */ /* 0x000fe20003f4f070 */
[----:B------:R-:W-:Y:S02]  /*1740*/  USEL UR34, UR30, URZ, UP1 ;  /* 0x000000ff1e227287 */ /* 0x000fe40008800000 */
[----:B------:R-:W-:Y:S02]  /*1750*/  ULOP3.LUT UR35, UR35, UR11, URZ, 0x3c, !UPT ;  /* 0x0000000b23237292 */ /* 0x000fe4000f8e3cff */
[----:B------:R-:W-:Y:S02]  /*1760*/  UIADD3 UR24, UPT, UPT, UR24, 0x14c00, URZ ;  /* 0x00014c0018187890 */ /* 0x000fe4000fffe0ff */
[----:B------:R-:W-:-:S02]  /*1770*/  UIADD3 UR8, UPT, UPT, UR8, 0x35c00, URZ ;  /* 0x00035c0008087890 */ /* 0x000fc4000fffe0ff */
[----:B------:R-:W-:Y:S01]  /*1780*/  @!UP0 USHF.L.U32 UR30, UR35, 0x1f, URZ ;  /* 0x0000001f231e8899 */ /* 0x000fe200080006ff */
[----:B------:R4:W-:Y:S01]  /*1790*/  @P1 SYNCS.ARRIVE.TRANS64 RZ, [UR5], R4 ;  /* 0x00000004ffff19a7 */ /* 0x0009e20008000005 */
[----:B------:R-:W-:Y:S01]  /*17a0*/  @!UP0 ULEA UR31, UR34, UR32, 0x3 ;  /* 0x00000020221f8291 */ /* 0x000fe2000f8e18ff */
[----:B------:R4:W-:Y:S01]  /*17b0*/  UTMALDG.2D [UR4], [UR42], desc[URZ] ;  /* 0x0000ff042a0075b4 */ /* 0x0009e20008009000 */
[----:B------:R-:W-:Y:S01]  /*17c0*/  UMOV UR17, UR5 ;  /* 0x0000000500117c82 */ /* 0x000fe20008000000 */
[----:B------:R-:W-:Y:S01]  /*17d0*/  UMOV UR9, UR5 ;  /* 0x0000000500097c82 */ /* 0x000fe20008000000 */
[----:B--2---:R-:W-:Y:S01]  /*17e0*/  IMAD.U32 R3, RZ, RZ, UR30 ;  /* 0x0000001eff037e24 */ /* 0x004fe2000f8e00ff */
[----:B------:R-:W-:Y:S01]  /*17f0*/  UMOV UR11, UR19 ;  /* 0x00000013000b7c82 */ /* 0x000fe20008000000 */
[----:B------:R-:W-:Y:S01]  /*1800*/  UIADD3 UR33, UPT, UPT, UR33, 0x1, URZ ;  /* 0x0000000121217890 */ /* 0x000fe2000fffe0ff */
[----:B------:R4:W-:Y:S03]  /*1810*/  UTMALDG.3D.MULTICAST [UR24], [UR40], UR29, desc[URZ] ;  /* 0x0000ff18280073b4 */ /* 0x0009e6000801181d */
[----:B------:R-:W-:Y:S01]  /*1820*/  UISETP.NE.AND UP0, UPT, UR33, 0x20, UPT ;  /* 0x000000202100788c */ /* 0x000fe2000bf05270 */
[----:B------:R4:W-:Y:S01]  /*1830*/  UTMALDG.3D [UR16], [UR38], desc[URZ] ;  /* 0x0000ff10260075b4 */ /* 0x0009e20008011000 */
[----:B------:R4:W-:Y:S01]  /*1840*/  UTMALDG.4D.MULTICAST [UR8], [UR36], UR29, desc[URZ] ;  /* 0x0000ff08240073b4 */ /* 0x0009e2000801981d */
[----:B------:R4:W2:Y:S06]  /*1850*/  @!P0 SYNCS.PHASECHK.TRANS64.TRYWAIT P2, [UR31+0x20], R3 ;  /* 0x00002003ff0085a7 */ /* 0x0008ac000804111f */
[----:B------:R-:W-:Y:S05]  /*1860*/  BRA.U UP0, `(.L_x_29) ;  /* 0xfffffffd004c7547 */ /* 0x000fea000b83ffff */
[----:B----4-:R-:W-:Y:S02]  /*1870*/  LEA R3, R8, UR32, 0x3 ;  /* 0x0000002008037c11 */ /* 0x010fe4000f8e18ff */
[----:B------:R-:W-:-:S04]  /*1880*/  SHF.L.U32 R4, R2, 0x1f, RZ ;  /* 0x0000001f02047819 */ /* 0x000fc800000006ff */
[----:B------:R-:W3:Y:S02]  /*1890*/  SYNCS.PHASECHK.TRANS64.TRYWAIT P0, [R3+URZ+0x50], R4 ;  /* 0x00005004030075a7 */ /* 0x000ee400080011ff */
[----:B---3--:R-:W-:Y:S05]  /*18a0*/  @!P0 BRA `(.L_x_30) ;  /* 0x0000003800708947 */ /* 0x008fea0003800000 */
.L_x_78:
[C---:B------:R-:W-:Y:S01]  /*18b0*/  LEA R4, R8.reuse, UR32, 0x4 ;  /* 0x0000002008047c11 */ /* 0x040fe2000f8e20ff */
[----:B------:R-:W-:-:S05]  /*18c0*/  VIADD R8, R8, 0x1 ;  /* 0x0000000108087836 */ /* 0x000fca0000000000 */
[----:B---3--:R-:W3:Y:S01]  /*18d0*/  LDS.128 R4, [R4+0x37c10] ;  /* 0x037c100004047984 */ /* 0x008ee20000000c00 */
[C---:B------:R-:W-:Y:S01]  /*18e0*/  ISETP.NE.AND P1, PT, R8.reuse, 0x2, PT ;  /* 0x000000020800780c */ /* 0x040fe20003f25270 */
[----:B------:R4:W-:Y:S06]  /*18f0*/  MEMBAR.ALL.CTA ;  /* 0x0000000000007992 */ /* 0x0009ec0000008000 */
[----:B----4-:R-:W4:Y:S01]  /*1900*/  FENCE.VIEW.ASYNC.S ;  /* 0x00000000000073c6 */ /* 0x010f220000000000 */
[----:B------:R-:W-:Y:S01]  /*1910*/  SEL R8, R8, RZ, P1 ;  /* 0x000000ff08087207 */ /* 0x000fe20000800000 */
[----:B----4-:R4:W-:Y:S01]  /*1920*/  SYNCS.ARRIVE.TRANS64.ART0 RZ, [R3+URZ+0x60], R0 ;  /* 0x0000600003ff79a7 */ /* 0x0109e200085000ff */
[----:B---3--:R-:W-:-:S02]  /*1930*/  ISETP.NE.AND P0, PT, R7, 0x1, PT ;  /* 0x000000010700780c */ /* 0x008fc40003f05270 */
[----:B------:R-:W-:Y:S02]  /*1940*/  R2UR UR12, R5 ;  /* 0x00000000050c72ca */ /* 0x000fe400000e0000 */
[----:B------:R-:W-:Y:S02]  /*1950*/  R2UR UR20, R4 ;  /* 0x00000000041472ca */ /* 0x000fe400000e0000 */
[----:B------:R-:W-:Y:S02]  /*1960*/  R2UR UR28, R6 ;  /* 0x00000000061c72ca */ /* 0x000fe400000e0000 */
[----:B----4-:R-:W-:-:S04]  /*1970*/  SEL R3, RZ, 0x1, P1 ;  /* 0x00000001ff037807 */ /* 0x010fc80000800000 */
[----:B------:R-:W-:Y:S01]  /*1980*/  LOP3.LUT R2, R2, R3, RZ, 0x3c, !PT ;  /* 0x0000000302027212 */ /* 0x000fe200078e3cff */
[----:B------:R-:W-:Y:S08]  /*1990*/  @!P0 BRA `(.L_x_31) ;  /* 0xfffffff800d88947 */ /* 0x000ff0000383ffff */
.L_x_26:
[----:B------:R-:W-:Y:S02]  /*19a0*/  UISETP.NE.AND UP0, UPT, UR34, 0x3, UPT ;  /* 0x000000032200788c */ /* 0x000fe4000bf05270 */
[----:B------:R-:W-:-:S04]  /*19b0*/  UIADD3 UR5, UPT, UPT, UR34, 0x2, URZ ;  /* 0x0000000222057890 */ /* 0x000fc8000fffe0ff */
[----:B------:R-:W-:-:S04]  /*19c0*/  USEL UR5, UR5, 0x1, UP0 ;  /* 0x0000000105057887 */ /* 0x000fc80008000000 */
[----:B------:R-:W-:Y:S02]  /*19d0*/  UISETP.NE.AND UP0, UPT, UR5, 0x4, UPT ;  /* 0x000000040500788c */ /* 0x000fe4000bf05270 */
[----:B------:R-:W-:Y:S02]  /*19e0*/  UIADD3 UR5, UPT, UPT, UR5, 0x1, URZ ;  /* 0x0000000105057890 */ /* 0x000fe4000fffe0ff */
[----:B------:R-:W-:Y:S02]  /*19f0*/  UISETP.EQ.XOR UP1, UPT, UR34, 0x3, !UP0 ;  /* 0x000000032200788c */ /* 0x000fe4000c722a70 */
[----:B------:R-:W-:-:S04]  /*1a00*/  USEL UR5, UR5, 0x1, UP0 ;  /* 0x0000000105057887 */ /* 0x000fc80008000000 */
[----:B------:R-:W-:Y:S02]  /*1a10*/  UISETP.EQ.XOR UP1, UPT, UR5, 0x4, UP1 ;  /* 0x000000040500788c */ /* 0x000fe40008f22a70 */
[----:B------:R-:W-:Y:S02]  /*1a20*/  UISETP.NE.AND UP0, UPT, UR5, 0x4, UPT ;  /* 0x000000040500788c */ /* 0x000fe4000bf05270 */
[----:B------:R-:W-:Y:S02]  /*1a30*/  USEL UR4, URZ, 0x1, !UP1 ;  /* 0x00000001ff047887 */ /* 0x000fe4000c800000 */
[----:B------:R-:W-:Y:S02]  /*1a40*/  USEL UR5, UR5, URZ, UP0 ;  /* 0x000000ff05057287 */ /* 0x000fe40008000000 */
[----:B------:R-:W-:Y:S02]  /*1a50*/  ULOP3.LUT UR4, UR35, UR4, URZ, 0x3c, !UPT ;  /* 0x0000000423047292 */ /* 0x000fe4000f8e3cff */
[----:B------:R-:W-:-:S02]  /*1a60*/  ULEA UR5, UR5, UR32, 0x3 ;  /* 0x0000002005057291 */ /* 0x000fc4000f8e18ff */
[----:B------:R-:W-:-:S06]  /*1a70*/  USHF.L.U32 UR4, UR4, 0x1f, URZ ;  /* 0x0000001f04047899 */ /* 0x000fcc00080006ff */
[----:B------:R-:W-:-:S04]  /*1a80*/  MOV R0, UR4 ;  /* 0x0000000400007c02 */ /* 0x000fc80008000f00 */
[----:B------:R-:W3:Y:S02]  /*1a90*/  SYNCS.PHASECHK.TRANS64.TRYWAIT P0, [UR5+0x20], R0 ;  /* 0x00002000ff0075a7 */ /* 0x000ee40008001105 */
[----:B---3--:R-:W-:Y:S05]  /*1aa0*/  @!P0 BRA `(.L_x_32) ;  /* 0x0000003800088947 */ /* 0x008fea0003800000 */
.L_x_80:
[----:B------:R-:W-:-:S13]  /*1ab0*/  ELECT P0, URZ, PT ;  /* 0x0000000000ff782f */ /* 0x000fda0003800000 */
[----:B--2---:R-:W-:-:S04]  /*1ac0*/  @P0 MOV R0, 0xcc00 ;  /* 0x0000cc0000000802 */ /* 0x004fc80000000f00 */
[----:B------:R3:W-:Y:S03]  /*1ad0*/  @P0 SYNCS.ARRIVE.TRANS64 RZ, [UR5], R0 ;  /* 0x00000000ffff09a7 */ /* 0x0007e60008000005 */
.L_x_24:
[----:B------:R-:W-:-:S13]  /*1ae0*/  ISETP.NE.AND P0, PT, R82, 0x4, PT ;  /* 0x000000045200780c */ /* 0x000fda0003f05270 */
[----:B------:R-:W-:Y:S05]  /*1af0*/  @P0 BRA `(.L_x_33) ;  /* 0x0000000800d80947 */ /* 0x000fea0003800000 */
[----:B------:R-:W4:Y:S08]  /*1b00*/  S2UR UR12, SR_CgaCtaId ;  /* 0x00000000000c79c3 */ /* 0x000f300000008800 */
[----:B------:R-:W-:Y:S06]  /*1b10*/  BAR.SYNC.DEFER_BLOCKING 0x3, 0xa0 ;  /* 0x00c2800000007b1d */ /* 0x000fec0000010000 */
[----:B------:R-:W-:-:S02]  /*1b20*/  UMOV UR4, 0x400 ;  /* 0x0000040000047882 */ /* 0x000fc40000000000 */
[----:B----4-:R-:W-:-:S09]  /*1b30*/  ULEA UR12, UR12, UR4, 0x18 ;  /* 0x000000040c0c7291 */ /* 0x010fd2000f8ec0ff */
[----:B---3--:R-:W3:Y:S01]  /*1b40*/  LDS R0, [UR12+0x78] ;  /* 0x0000780cff007984 */ /* 0x008ee20008000800 */
[----:B------:R-:W4:Y:S02]  /*1b50*/  SYNCS.PHASECHK.TRANS64.TRYWAIT P0, [UR12+0x50], RZ ;  /* 0x000050ffff0075a7 */ /* 0x000f24000800110c */
[----:B---34-:R-:W-:Y:S05]  /*1b60*/  @!P0 BRA `(.L_x_34) ;  /* 0x0000003400f88947 */ /* 0x018fea0003800000 */
.L_x_82:
[----:B--2---:R-:W2:Y:S01]  /*1b70*/  LDS R3, [UR12+0x37c1c] ;  /* 0x037c1c0cff037984 */ /* 0x004ea20008000800 */
[----:B---3--:R-:W-:Y:S01]  /*1b80*/  IMAD.MOV.U32 R2, RZ, RZ, 0x1 ;  /* 0x00000001ff027424 */ /* 0x008fe200078e00ff */
[----:B------:R-:W-:Y:S01]  /*1b90*/  R2UR UR36, R0 ;  /* 0x00000000002472ca */ /* 0x000fe200000e0000 */
[----:B------:R-:W-:Y:S01]  /*1ba0*/  UMOV UR35, 0x1 ;  /* 0x0000000100237882 */ /* 0x000fe20000000000 */
[----:B------:R3:W-:Y:S06]  /*1bb0*/  MEMBAR.ALL.CTA ;  /* 0x0000000000007992 */ /* 0x0007ec0000008000 */
[----:B---3--:R-:W3:Y:S02]  /*1bc0*/  FENCE.VIEW.ASYNC.S ;  /* 0x00000000000073c6 */ /* 0x008ee40000000000 */
[----:B---3--:R3:W-:Y:S01]  /*1bd0*/  SYNCS.ARRIVE.TRANS64.ART0 RZ, [UR12+0x60], R2 ;  /* 0x00006002ffff79a7 */ /* 0x0087e2000850000c */
[----:B--2---:R-:W-:-:S13]  /*1be0*/  ISETP.NE.AND P0, PT, R3, 0x1, PT ;  /* 0x000000010300780c */ /* 0x004fda0003f05270 */
[----:B---3--:R-:W-:Y:S05]  /*1bf0*/  @P0 BRA `(.L_x_35) ;  /* 0x0000000800800947 */ /* 0x008fea0003800000 */
[----:B------:R-:W-:Y:S01]  /*1c00*/  UIADD3 UR10, UPT, UPT, UR36, 0x1d0, URZ ;  /* 0x000001d0240a7890 */ /* 0x000fe2000fffe0ff */
[----:B------:R-:W-:Y:S01]  /*1c10*/  HFMA2 R6, -RZ, RZ, 0, 5.9604644775390625e-08 ;  /* 0x00000001ff067431 */ /* 0x000fe200000001ff */
[----:B------:R-:W-:Y:S01]  /*1c20*/  UIADD3 UR8, UPT, UPT, UR36, 0x1d4, URZ ;  /* 0x000001d424087890 */ /* 0x000fe2000fffe0ff */
[----:B------:R-:W-:Y:S01]  /*1c30*/  MOV R5, RZ ;  /* 0x000000ff00057202 */ /* 0x000fe20000000f00 */
[----:B------:R-:W-:Y:S02]  /*1c40*/  UIADD3 UR6, UPT, UPT, UR36, -0x7ffffe30, URZ ;  /* 0x800001d024067890 */ /* 0x000fe4000fffe0ff */
[----:B------:R-:W-:Y:S02]  /*1c50*/  UIADD3 UR4, UPT, UPT, UR36, -0x7ffffe2c, URZ ;  /* 0x800001d424047890 */ /* 0x000fe4000fffe0ff */
[----:B------:R-:W-:Y:S01]  /*1c60*/  UIADD3 UR13, UPT, UPT, UR12, 0x4c00, URZ ;  /* 0x00004c000c0d7890 */ /* 0x000fe2000fffe0ff */
[----:B------:R-:W-:Y:S01]  /*1c70*/  UMOV UR32, 0x8c02000 ;  /* 0x08c0200000207882 */ /* 0x000fe20000000000 */
[----:B------:R-:W-:-:S02]  /*1c80*/  UIADD3 UR11, UPT, UPT, UR36, 0x1e0, URZ ;  /* 0x000001e0240b7890 */ /* 0x000fc4000fffe0ff */
[----:B------:R-:W-:Y:S02]  /*1c90*/  UIADD3 UR9, UPT, UPT, UR36, 0x1e8, URZ ;  /* 0x000001e824097890 */ /* 0x000fe4000fffe0ff */
[----:B------:R-:W-:Y:S02]  /*1ca0*/  UIADD3 UR7, UPT, UPT, UR36, -0x7ffffe20, URZ ;  /* 0x800001e024077890 */ /* 0x000fe4000fffe0ff */
[----:B------:R-:W-:Y:S02]  /*1cb0*/  UIADD3 UR5, UPT, UPT, UR36, -0x7ffffe18, URZ ;  /* 0x800001e824057890 */ /* 0x000fe4000fffe0ff */
[----:B------:R-:W-:Y:S02]  /*1cc0*/  USHF.R.U32.HI UR31, URZ, 0x1, UR10 ;  /* 0x00000001ff1f7899 */ /* 0x000fe4000801160a */
[----:B------:R-:W-:Y:S02]  /*1cd0*/  USHF.R.U32.HI UR28, URZ, 0x1, UR6 ;  /* 0x00000001ff1c7899 */ /* 0x000fe40008011606 */
[----:B------:R-:W-:-:S02]  /*1ce0*/  USHF.R.U32.HI UR18, URZ, 0x1, UR8 ;  /* 0x00000001ff127899 */ /* 0x000fc40008011608 */
[----:B------:R-:W-:Y:S02]  /*1cf0*/  USHF.R.U32.HI UR16, URZ, 0x1, UR4 ;  /* 0x00000001ff107899 */ /* 0x000fe40008011604 */
[----:B------:R-:W-:Y:S02]  /*1d00*/  UIADD3 UR19, UPT, UPT, UR12, 0x35c00, URZ ;  /* 0x00035c000c137890 */ /* 0x000fe4000fffe0ff */
[----:B------:R-:W-:Y:S02]  /*1d10*/  UIADD3 UR20, UPT, UPT, UR12, 0x34c00, URZ ;  /* 0x00034c000c147890 */ /* 0x000fe4000fffe0ff */
[----:B------:R-:W-:Y:S02]  /*1d20*/  UIADD3 UR24, UPT, UPT, UR12, 0x14c00, URZ ;  /* 0x00014c000c187890 */ /* 0x000fe4000fffe0ff */
[----:B------:R-:W-:Y:S02]  /*1d30*/  ULOP3.LUT UR29, UR21, 0x3, URZ, 0xfc, !UPT ;  /* 0x00000003151d7892 */ /* 0x000fe4000f8efcff */
[----:B------:R-:W-:-:S02]  /*1d40*/  USEL UR38, URZ, 0x4000, UP6 ;  /* 0x00004000ff267887 */ /* 0x000fc4000b000000 */
[----:B------:R-:W-:Y:S02]  /*1d50*/  ULOP3.LUT UR26, UR21, 0xffff, URZ, 0xc0, !UPT ;  /* 0x0000ffff151a7892 */ /* 0x000fe4000f8ec0ff */
[----:B------:R-:W-:Y:S02]  /*1d60*/  USEL UR32, UR32, 0x8c00000, !UP5 ;  /* 0x08c0000020207887 */ /* 0x000fe4000e800000 */
[----:B------:R-:W-:Y:S02]  /*1d70*/  USHF.R.U32.HI UR21, URZ, 0x4, UR13 ;  /* 0x00000004ff157899 */ /* 0x000fe4000801160d */
[----:B------:R-:W-:Y:S02]  /*1d80*/  USHF.R.U32.HI UR30, URZ, 0x1a, UR11 ;  /* 0x0000001aff1e7899 */ /* 0x000fe4000801160b */
[----:B------:R-:W-:Y:S02]  /*1d90*/  USHF.R.U32.HI UR25, URZ, 0x1a, UR7 ;  /* 0x0000001aff197899 */ /* 0x000fe40008011607 */
[----:B------:R-:W-:-:S02]  /*1da0*/  USHF.R.U32.HI UR17, URZ, 0x1a, UR9 ;  /* 0x0000001aff117899 */ /* 0x000fc40008011609 */
[----:B------:R-:W-:Y:S02]  /*1db0*/  USHF.R.U32.HI UR13, URZ, 0x1a, UR5 ;  /* 0x0000001aff0d7899 */ /* 0x000fe40008011605 */
[----:B------:R-:W-:Y:S02]  /*1dc0*/  ULOP3.LUT UR31, UR31, 0x60000000, URZ, 0xc0, !UPT ;  /* 0x600000001f1f7892 */ /* 0x000fe4000f8ec0ff */
[----:B------:R-:W-:Y:S02]  /*1dd0*/  ULOP3.LUT UR28, UR28, 0x60000000, URZ, 0xc0, !UPT ;  /* 0x600000001c1c7892 */ /* 0x000fe4000f8ec0ff */
[----:B------:R-:W-:Y:S02]  /*1de0*/  ULOP3.LUT UR18, UR18, 0x60000000, URZ, 0xc0, !UPT ;  /* 0x6000000012127892 */ /* 0x000fe4000f8ec0ff */
[----:B------:R-:W-:Y:S02]  /*1df0*/  ULOP3.LUT UR16, UR16, 0x60000000, URZ, 0xc0, !UPT ;  /* 0x6000000010107892 */ /* 0x000fe4000f8ec0ff */
[----:B------:R-:W-:-:S02]  /*1e00*/  USHF.R.U32.HI UR19, URZ, 0x4, UR19 ;  /* 0x00000004ff137899 */ /* 0x000fc40008011613 */
[----:B------:R-:W-:Y:S02]  /*1e10*/  USHF.R.U32.HI UR20, URZ, 0x4, UR20 ;  /* 0x00000004ff147899 */ /* 0x000fe40008011614 */
[----:B------:R-:W-:Y:S02]  /*1e20*/  USHF.R.U32.HI UR24, URZ, 0x4, UR24 ;  /* 0x00000004ff187899 */ /* 0x000fe40008011618 */
[----:B------:R-:W-:Y:S02]  /*1e30*/  UIADD3 UR38, UPT, UPT, UR38, UR32, URZ ;  /* 0x0000002026267290 */ /* 0x000fe4000fffe0ff */
[----:B------:R-:W-:Y:S02]  /*1e40*/  ULOP3.LUT UR30, UR31, 0x30, UR30, 0xf8, !UPT ;  /* 0x000000301f1e7892 */ /* 0x000fe4000f8ef81e */
[----:B------:R-:W-:Y:S02]  /*1e50*/  ULOP3.LUT UR25, UR28, 0x30, UR25, 0xf8, !UPT ;  /* 0x000000301c197892 */ /* 0x000fe4000f8ef819 */
[----:B------:R-:W-:-:S02]  /*1e60*/  ULOP3.LUT UR17, UR18, 0x30, UR17, 0xf8, !UPT ;  /* 0x0000003012117892 */ /* 0x000fc4000f8ef811 */
[----:B------:R-:W-:Y:S02]  /*1e70*/  ULOP3.LUT UR13, UR16, 0x30, UR13, 0xf8, !UPT ;  /* 0x00000030100d7892 */ /* 0x000fe4000f8ef80d */
[----:B------:R-:W-:Y:S02]  /*1e80*/  ULOP3.LUT UR19, UR19, 0x3fc0, URZ, 0xc0, !UPT ;  /* 0x00003fc013137892 */ /* 0x000fe4000f8ec0ff */
[----:B------:R-:W-:Y:S02]  /*1e90*/  ULOP3.LUT UR20, UR20, 0x3fc0, URZ, 0xc0, !UPT ;  /* 0x00003fc014147892 */ /* 0x000fe4000f8ec0ff */
[----:B------:R-:W-:Y:S02]  /*1ea0*/  ULOP3.LUT UR21, UR21, 0x3fc0, URZ, 0xc0, !UPT ;  /* 0x00003fc015157892 */ /* 0x000fe4000f8ec0ff */
[----:B------:R-:W-:Y:S02]  /*1eb0*/  ULOP3.LUT UR24, UR24, 0x3fc0, URZ, 0xc0, !UPT ;  /* 0x00003fc018187892 */ /* 0x000fe4000f8ec0ff */
[----:B------:R-:W-:-:S02]  /*1ec0*/  ULOP3.LUT UR51, UR30, UR38, URZ, 0xfc, !UPT ;  /* 0x000000261e337292 */ /* 0x000fc4000f8efcff */
[----:B------:R-:W-:Y:S02]  /*1ed0*/  ULOP3.LUT UR45, UR25, UR38, URZ, 0xfc, !UPT ;  /* 0x00000026192d7292 */ /* 0x000fe4000f8efcff */
[----:B------:R-:W-:Y:S02]  /*1ee0*/  ULOP3.LUT UR41, UR17, UR38, URZ, 0xfc, !UPT ;  /* 0x0000002611297292 */ /* 0x000fe4000f8efcff */
[----:B------:R-:W-:Y:S02]  /*1ef0*/  ULOP3.LUT UR39, UR13, UR38, URZ, 0xfc, !UPT ;  /* 0x000000260d277292 */ /* 0x000fe4000f8efcff */
[----:B------:R-:W-:Y:S02]  /*1f00*/  UIADD3 UR27, UPT, UPT, UR12, 0x40, URZ ;  /* 0x000000400c1b7890 */ /* 0x000fe4000fffe0ff */
[----:B------:R-:W-:Y:S02]  /*1f10*/  ULOP3.LUT UR29, UR29, 0xffff, URZ, 0xc0, !UPT ;  /* 0x0000ffff1d1d7892 */ /* 0x000fe4000f8ec0ff */
[----:B------:R-:W-:-:S02]  /*1f20*/  ULOP3.LUT UR19, UR19, 0x10000, URZ, 0xfc, !UPT ;  /* 0x0001000013137892 */ /* 0x000fc4000f8efcff */
[----:B------:R-:W-:Y:S02]  /*1f30*/  ULOP3.LUT UR20, UR20, 0x10000, URZ, 0xfc, !UPT ;  /* 0x0001000014147892 */ /* 0x000fe4000f8efcff */
[----:B------:R-:W-:Y:S02]  /*1f40*/  ULOP3.LUT UR21, UR21, 0x10000, URZ, 0xfc, !UPT ;  /* 0x0001000015157892 */ /* 0x000fe4000f8efcff */
[----:B------:R-:W-:Y:S01]  /*1f50*/  ULOP3.LUT UR24, UR24, 0x10000, URZ, 0xfc, !UPT ;  /* 0x0001000018187892 */ /* 0x000fe2000f8efcff */
[----:B------:R-:W-:Y:S01]  /*1f60*/  UMOV UR35, 0x1 ;  /* 0x0000000100237882 */ /* 0x000fe20000000000 */
[----:B------:R-:W-:Y:S01]  /*1f70*/  UMOV UR34, URZ ;  /* 0x000000ff00227c82 */ /* 0x000fe20008000000 */
[----:B------:R-:W-:Y:S01]  /*1f80*/  UMOV UR33, URZ ;  /* 0x000000ff00217c82 */ /* 0x000fe20008000000 */
[----:B------:R-:W-:Y:S01]  /*1f90*/  UMOV UR50, URZ ;  /* 0x000000ff00327c82 */ /* 0x000fe20008000000 */
[----:B------:R-:W-:Y:S01]  /*1fa0*/  UMOV UR44, URZ ;  /* 0x000000ff002c7c82 */ /* 0x000fe20008000000 */
[----:B------:R-:W-:Y:S01]  /*1fb0*/  UMOV UR40, URZ ;  /* 0x000000ff00287c82 */ /* 0x000fe20008000000 */
[----:B------:R-:W-:-:S05]  /*1fc0*/  UMOV UR38, URZ ;  /* 0x000000ff00267c82 */ /* 0x000fca0008000000 */
.L_x_42:
[----:B------:R-:W-:Y:S02]  /*1fd0*/  USHF.L.U32 UR16, UR34, 0x1f, URZ ;  /* 0x0000001f22107899 */ /* 0x000fe400080006ff */
[----:B------:R-:W-:Y:S02]  /*1fe0*/  ULEA UR17, UR33, UR12, 0x3 ;  /* 0x0000000c21117291 */ /* 0x000fe4000f8e18ff */
[----:B------:R-:W-:Y:S02]  /*1ff0*/  USHF.L.U32 UR13, UR35, 0x1f, URZ ;  /* 0x0000001f230d7899 */ /* 0x000fe400080006ff */
[----:B--2---:R-:W-:Y:S01]  /*2000*/  MOV R3, UR16 ;  /* 0x0000001000037c02 */ /* 0x004fe20008000f00 */
[----:B------:R-:W-:Y:S02]  /*2010*/  ULOP3.LUT UR35, UR35, 0x1, URZ, 0x3c, !UPT ;  /* 0x0000000123237892 */ /* 0x000fe4000f8e3cff */
[----:B------:R-:W-:Y:S01]  /*2020*/  UPLOP3.LUT UP2, UPT, UPT, UPT, UPT, 0x40, 0x4 ;  /* 0x000000000004789c */ /* 0x000fe20003f4e870 */
[----:B------:R-:W-:Y:S01]  /*2030*/  MOV R0, UR13 ;  /* 0x0000000d00007c02 */ /* 0x000fe20008000f00 */
[----:B------:R2:W3:Y:S01]  /*2040*/  SYNCS.PHASECHK.TRANS64.TRYWAIT P1, [UR17], R3 ;  /* 0x00000003ff0075a7 */ /* 0x0004e20008021111 */
[----:B------:R-:W-:-:S02]  /*2050*/  UIMAD UR17, UR35, 0xd0, UR36 ;  /* 0x000000d0231178a4 */ /* 0x000fc4000f8e0224 */
[----:B------:R-:W4:Y:S02]  /*2060*/  SYNCS.PHASECHK.TRANS64.TRYWAIT P0, [UR12+0x48], R0 ;  /* 0x00004800ff0075a7 */ /* 0x000f24000800110c */
[----:B--234-:R-:W-:Y:S08]  /*2070*/  @P0 BRA `(.L_x_36) ;  /* 0x0000000000080947 */ /* 0x01cff00003800000 */
[----:B------:R-:W2:Y:S02]  /*2080*/  SYNCS.PHASECHK.TRANS64.TRYWAIT P0, [UR12+0x48], R0 ;  /* 0x00004800ff0075a7 */ /* 0x000ea4000800110c */
[----:B--2---:R-:W-:Y:S05]  /*2090*/  @!P0 BRA `(.L_x_37) ;  /* 0x0000003000c48947 */ /* 0x004fea0003800000 */
.L_x_36:
[----:B------:R-:W-:-:S05]  /*20a0*/  UMOV UR31, URZ ;  /* 0x000000ff001f7c82 */ /* 0x000fca0008000000 */
.L_x_40:
[----:B------:R-:W-:Y:S02]  /*20b0*/  UIADD3 UR25, UPT, UPT, UR33, 0x1, URZ ;  /* 0x0000000121197890 */ /* 0x000fe4000fffe0ff */
[----:B------:R-:W-:Y:S02]  /*20c0*/  UISETP.GT.U32.AND UP0, UPT, UR31, 0x1e, UPT ;  /* 0x0000001e1f00788c */ /* 0x000fe4000bf04070 */
[----:B---3--:R-:W-:Y:S02]  /*20d0*/  ULEA UR66, UR33, UR20, 0x6 ;  /* 0x0000001421427291 */ /* 0x008fe4000f8e30ff */
[----:B------:R-:W-:Y:S02]  /*20e0*/  ULEA UR62, UR33, UR19, 0x7 ;  /* 0x00000013213e7291 */ /* 0x000fe4000f8e38ff */
[----:B------:R-:W-:Y:S01]  /*20f0*/  ULEA UR54, UR33, UR24, 0xb ;  /* 0x0000001821367291 */ /* 0x000fe2000f8e58ff */
[----:B------:R-:W-:Y:S01]  /*2100*/  PLOP3.LUT P0, PT, PT, PT, UP0, 0x80, 0x8 ;  /* 0x000000000008781c */ /* 0x000fe20003f0f008 */
[----:B------:R-:W-:Y:S02]  /*2110*/  ULEA UR52, UR33, UR21, 0xa ;  /* 0x0000001521347291 */ /* 0x000fe4000f8e50ff */
[----:B------:R-:W-:Y:S02]  /*2120*/  ULEA UR13, UR33, UR12, 0x3 ;  /* 0x0000000c210d7291 */ /* 0x000fe4000f8e18ff */
[----:B------:R-:W-:Y:S02]  /*2130*/  UISETP.NE.AND UP1, UPT, UR25, 0x4, UPT ;  /* 0x000000041900788c */ /* 0x000fe4000bf25270 */
[----:B------:R-:W-:Y:S02]  /*2140*/  UIADD3 UR64, UPT, UPT, UR66, 0x20, URZ ;  /* 0x0000002042407890 */ /* 0x000fe4000fffe0ff */
        /* <DEDUP_REMOVED lines=10> */
[----:B------:R-:W-:Y:S02]  /*21f0*/  USEL UR28, URZ, 0x1, UP1 ;  /* 0x00000001ff1c7887 */ /* 0x000fe40008800000 */
[----:B------:R-:W-:Y:S01]  /*2200*/  USEL UR33, UR25, URZ, UP1 ;  /* 0x000000ff19217287 */ /* 0x000fe20008800000 */
[----:B------:R-:W-:Y:S01]  /*2210*/  UMOV UR67, 0x4008 ;  /* 0x0000400800437882 */ /* 0x000fe20000000000 */
        /* <DEDUP_REMOVED lines=10> */
[----:B----4-:R-:W-:Y:S05]  /*22c0*/  @P1 BRA `(.L_x_38) ;  /* 0x0000000000101947 */ /* 0x010fea0003800000 */
[----:B------:R-:W-:Y:S06]  /*22d0*/  USHF.L.U32 UR25, UR34, 0x1f, URZ ;  /* 0x0000001f22197899 */ /* 0x000fec00080006ff */
[----:B--2---:R-:W-:Y:S04]  /*22e0*/  MOV R0, UR25 ;  /* 0x0000001900007c02 */ /* 0x004fe80008000f00 */
[----:B------:R-:W2:Y:S02]  /*22f0*/  SYNCS.PHASECHK.TRANS64.TRYWAIT P1, [UR13], R0 ;  /* 0x00000000ff0075a7 */ /* 0x000ea4000802110d */
[----:B--2---:R-:W-:Y:S05]  /*2300*/  @!P1 BRA `(.L_x_39) ;  /* 0x0000003000489947 */ /* 0x004fea0003800000 */
.L_x_38:
[----:B------:R-:W-:Y:S01]  /*2310*/  ULOP3.LUT UR34, UR34, UR28, URZ, 0x3c, !UPT ;  /* 0x0000001c22227292 */ /* 0x000fe2000f8e3cff */
[----:B------:R-:W-:Y:S01]  /*2320*/  PLOP3.LUT P1, PT, PT, PT, PT, 0x80, 0x8 ;  /* 0x000000000008781c */ /* 0x000fe20003f2f070 */
[----:B------:R-:W-:Y:S01]  /*2330*/  UIADD3 UR31, UPT, UPT, UR31, 0x1, URZ ;  /* 0x000000011f1f7890 */ /* 0x000fe2000fffe0ff */
[----:B------:R3:W-:Y:S01]  /*2340*/  UTCCP.T.S.4x32dp128bit tmem[UR36+0x1d0], gdesc[UR66] ;  /* 0x0001d042240079e7 */ /* 0x0007e20009100000 */
[----:B------:R-:W-:Y:S01]  /*2350*/  UMOV UR70, UR16 ;  /* 0x0000001000467c82 */ /* 0x000fe20008000000 */
[----:B------:R-:W-:Y:S01]  /*2360*/  @!UP0 USHF.L.U32 UR13, UR34, 0x1f, URZ ;  /* 0x0000001f220d8899 */ /* 0x000fe200080006ff */
[----:B------:R3:W-:Y:S01]  /*2370*/  UTCCP.T.S.4x32dp128bit tmem[UR36+0x1d4], gdesc[UR64] ;  /* 0x0001d440240079e7 */ /* 0x0007e20009100000 */
[----:B------:R-:W-:Y:S01]  /*2380*/  @!UP0 ULEA UR16, UR33, UR12, 0x3 ;  /* 0x0000000c21108291 */ /* 0x000fe2000f8e18ff */
[----:B------:R3:W-:Y:S01]  /*2390*/  UTCCP.T.S.4x32dp128bit tmem[UR36+0x1e0], gdesc[UR62] ;  /* 0x0001e03e240079e7 */ /* 0x0007e20009100000 */
[----:B------:R3:W-:Y:S01]  /*23a0*/  UTCCP.T.S.4x32dp128bit tmem[UR36+0x1e4], gdesc[UR60] ;  /* 0x0001e43c240079e7 */ /* 0x0007e20009100000 */
[----:B------:R3:W-:Y:S01]  /*23b0*/  UTCCP.T.S.4x32dp128bit tmem[UR36+0x1e8], gdesc[UR58] ;  /* 0x0001e83a240079e7 */ /* 0x0007e20009100000 */
[----:B------:R3:W-:Y:S01]  /*23c0*/  UTCCP.T.S.4x32dp128bit tmem[UR36+0x1ec], gdesc[UR56] ;  /* 0x0001ec38240079e7 */ /* 0x0007e20009100000 */
[----:B------:R3:W-:Y:S01]  /*23d0*/  UTCQMMA gdesc[UR52], gdesc[UR54], tmem[UR17], tmem[UR50], idesc[UR51], tmem[UR10], UP2 ;  /* 0x000a323634007dea */ /* 0x0007e20009000311 */
[----:B------:R-:W-:Y:S01]  /*23e0*/  UMOV UR68, UR32 ;  /* 0x0000002000447c82 */ /* 0x000fe20008000000 */
[----:B------:R-:W-:Y:S01]  /*23f0*/  UMOV UR69, 0x40004040 ;  /* 0x4000404000457882 */ /* 0x000fe20000000000 */
[----:B--2---:R-:W-:Y:S01]  /*2400*/  MOV R0, UR13 ;  /* 0x0000000d00007c02 */ /* 0x004fe20008000f00 */
[----:B------:R3:W-:Y:S01]  /*2410*/  UTCQMMA gdesc[UR46], gdesc[UR48], tmem[UR17], tmem[UR44], idesc[UR45], tmem[UR6], UPT ;  /* 0x00062c302e007dea */ /* 0x0007e2000b800311 */
[----:B------:R-:W-:Y:S01]  /*2420*/  UMOV UR71, 0x40004040 ;  /* 0x4000404000477882 */ /* 0x000fe20000000000 */
[----:B------:R-:W-:Y:S01]  /*2430*/  UMOV UR72, UR18 ;  /* 0x0000001200487c82 */ /* 0x000fe20008000000 */
[----:B------:R-:W-:Y:S01]  /*2440*/  UMOV UR73, 0x40004040 ;  /* 0x4000404000497882 */ /* 0x000fe20000000000 */
[----:B------:R3:W-:Y:S01]  /*2450*/  UTCQMMA gdesc[UR68], gdesc[UR42], tmem[UR17], tmem[UR40], idesc[UR41], tmem[UR8], UPT ;  /* 0x0008282a44007dea */ /* 0x0007e2000b800311 */
[----:B------:R3:W-:Y:S01]  /*2460*/  UTCQMMA gdesc[UR72], gdesc[UR70], tmem[UR17], tmem[UR38], idesc[UR39], tmem[UR4], UPT ;  /* 0x0004264648007dea */ /* 0x0007e2000b800311 */
[----:B------:R3:W-:Y:S01]  /*2470*/  UTCBAR.MULTICAST [UR30], URZ, UR29 ;  /* 0x000000ff1e0073e9 */ /* 0x0007e2000800081d */
[----:B------:R3:W4:Y:S01]  /*2480*/  @!P0 SYNCS.PHASECHK.TRANS64.TRYWAIT P1, [UR16], R0 ;  /* 0x00000000ff0085a7 */ /* 0x0007220008021110 */
[----:B------:R-:W-:Y:S02]  /*2490*/  UISETP.NE.AND UP0, UPT, UR31, 0x20, UPT ;  /* 0x000000201f00788c */ /* 0x000fe4000bf05270 */
[----:B------:R-:W-:Y:S07]  /*24a0*/  UPLOP3.LUT UP2, UPT, UPT, UPT, UPT, 0x80, 0x8 ;  /* 0x000000000008789c */ /* 0x000fee0003f4f070 */
[----:B------:R-:W-:Y:S05]  /*24b0*/  BRA.U UP0, `(.L_x_40) ;  /* 0xfffffff900fc7547 */ /* 0x000fea000b83ffff */
[----:B------:R-:W-:Y:S01]  /*24c0*/  USHF.L.U32 UR13, UR35, 0x1f, URZ ;  /* 0x0000001f230d7899 */ /* 0x000fe200080006ff */
[----:B------:R-:W-:Y:S01]  /*24d0*/  LEA R3, R6, UR12, 0x3 ;  /* 0x0000000c06037c11 */ /* 0x000fe2000f8e18ff */
[----:B------:R2:W-:Y:S01]  /*24e0*/  UTCBAR.MULTICAST [UR27], URZ, UR26 ;  /* 0x000000ff1b0073e9 */ /* 0x0005e2000800081a */
[----:B------:R-:W-:-:S03]  /*24f0*/  SHF.L.U32 R4, R5, 0x1f, RZ ;  /* 0x0000001f05047819 */ /* 0x000fc600000006ff */
[----:B---3--:R-:W-:-:S04]  /*2500*/  IMAD.U32 R0, RZ, RZ, UR13 ;  /* 0x0000000dff007e24 */ /* 0x008fc8000f8e00ff */
[----:B------:R2:W-:Y:S01]  /*2510*/  SYNCS.PHASECHK.TRANS64.TRYWAIT PT, [UR12+0x48], R0 ;  /* 0x00004800ff0075a7 */ /* 0x0005e200080e110c */
[----:B------:R-:W3:Y:S02]  /*2520*/  SYNCS.PHASECHK.TRANS64.TRYWAIT P0, [R3+URZ+0x50], R4 ;  /* 0x00005004030075a7 */ /* 0x000ee400080011ff */
[----:B--23--:R-:W-:Y:S05]  /*2530*/  @!P0 BRA `(.L_x_41) ;  /* 0x0000002c00dc8947 */ /* 0x00cfea0003800000 */
.L_x_86:
[C---:B------:R-:W-:Y:S01]  /*2540*/  LEA R0, R6.reuse, UR12, 0x4 ;  /* 0x0000000c06007c11 */ /* 0x040fe2000f8e20ff */
[----:B------:R-:W-:-:S05]  /*2550*/  VIADD R6, R6, 0x1 ;  /* 0x0000000106067836 */ /* 0x000fca0000000000 */
[----:B------:R-:W3:Y:S01]  /*2560*/  LDS R0, [R0+0x37c1c] ;  /* 0x037c1c0000007984 */ /* 0x000ee20000000800 */
[C---:B----4-:R-:W-:Y:S01]  /*2570*/  ISETP.NE.AND P1, PT, R6.reuse, 0x2, PT ;  /* 0x000000020600780c */ /* 0x050fe20003f25270 */
[----:B------:R4:W-:Y:S06]  /*2580*/  MEMBAR.ALL.CTA ;  /* 0x0000000000007992 */ /* 0x0009ec0000008000 */
[----:B----4-:R-:W4:Y:S01]  /*2590*/  FENCE.VIEW.ASYNC.S ;  /* 0x00000000000073c6 */ /* 0x010f220000000000 */
[----:B------:R-:W-:Y:S02]  /*25a0*/  SEL R4, RZ, 0x1, P1 ;  /* 0x00000001ff047807 */ /* 0x000fe40000800000 */
[----:B------:R-:W-:-:S02]  /*25b0*/  SEL R6, R6, RZ, P1 ;  /* 0x000000ff06067207 */ /* 0x000fc40000800000 */
[----:B------:R-:W-:Y:S01]  /*25c0*/  LOP3.LUT R5, R5, R4, RZ, 0x3c, !PT ;  /* 0x0000000405057212 */ /* 0x000fe200078e3cff */
[----:B----4-:R4:W-:Y:S01]  /*25d0*/  SYNCS.ARRIVE.TRANS64.ART0 RZ, [R3+URZ+0x60], R2 ;  /* 0x0000600203ff79a7 */ /* 0x0109e200085000ff */
[----:B---3--:R-:W-:-:S13]  /*25e0*/  ISETP.NE.AND P0, PT, R0, 0x1, PT ;  /* 0x000000010000780c */ /* 0x008fda0003f05270 */
[----:B----4-:R-:W-:Y:S05]  /*25f0*/  @!P0 BRA `(.L_x_42) ;  /* 0xfffffff800748947 */ /* 0x010fea000383ffff */
.L_x_35:
[----:B------:R-:W-:-:S09]  /*2600*/  UISETP.NE.AND UP0, UPT, UR15, URZ, UPT ;  /* 0x000000ff0f00728c */ /* 0x000fd2000bf05270 */
[----:B------:R-:W-:Y:S05]  /*2610*/  BRA.U UP0, `(.L_x_33) ;  /* 0x0000000100107547 */ /* 0x000fea000b800000 */
[----:B------:R-:W-:-:S06]  /*2620*/  USHF.L.U32 UR35, UR35, 0x1f, URZ ;  /* 0x0000001f23237899 */ /* 0x000fcc00080006ff */
[----:B------:R-:W-:-:S04]  /*2630*/  MOV R0, UR35 ;  /* 0x0000002300007c02 */ /* 0x000fc80008000f00 */
[----:B------:R-:W3:Y:S02]  /*2640*/  SYNCS.PHASECHK.TRANS64.TRYWAIT P0, [UR12+0x48], R0 ;  /* 0x00004800ff0075a7 */ /* 0x000ee4000800110c */
[----:B---3--:R-:W-:Y:S05]  /*2650*/  @!P0 BRA `(.L_x_43) ;  /* 0x0000002c00b08947 */ /* 0x008fea0003800000 */
.L_x_33:
[----:B------:R-:W-:-:S13]  /*2660*/  ISETP.GT.AND P0, PT, R82, 0x3, PT ;  /* 0x000000035200780c */ /* 0x000fda0003f04270 */
[----:B-1----:R-:W-:Y:S05]  /*2670*/  @P0 EXIT ;  /* 0x000000000000094d */ /* 0x002fea0003800000 */
[----:B------:R-:W-:-:S13]  /*2680*/  ISETP.NE.AND P0, PT, R82, RZ, PT ;  /* 0x000000ff5200720c */ /* 0x000fda0003f05270 */
[----:B------:R-:W-:Y:S05]  /*2690*/  @P0 BRA `(.L_x_44) ;  /* 0x0000000000b80947 */ /* 0x000fea0003800000 */
[----:B------:R-:W1:Y:S01]  /*26a0*/  S2UR UR5, SR_CgaCtaId ;  /* 0x00000000000579c3 */ /* 0x000e620000008800 */
[----:B------:R-:W-:Y:S01]  /*26b0*/  NOP ;  /* 0x0000000000007918 */ /* 0x000fe20000000000 */
[----:B------:R-:W-:Y:S02]  /*26c0*/  UMOV UR4, 0x40 ;  /* 0x0000004000047882 */ /* 0x000fe40000000000 */
[----:B-1----:R-:W-:-:S09]  /*26d0*/  ULEA UR4, UR5, UR4, 0x18 ;  /* 0x0000000405047291 */ /* 0x002fd2000f8ec0ff */
[----:B--23--:R-:W1:Y:S01]  /*26e0*/  LDS.U8 R0, [UR4] ;  /* 0x00000004ff007984 */ /* 0x00ce620008000000 */
[----:B------:R-:W-:Y:S02]  /*26f0*/  UMOV UR4, 0x400 ;  /* 0x0000040000047882 */ /* 0x000fe40000000000 */
[----:B------:R-:W-:Y:S01]  /*2700*/  ULEA UR4, UR5, UR4, 0x18 ;  /* 0x0000000405047291 */ /* 0x000fe2000f8ec0ff */
[----:B-1----:R-:W-:-:S13]  /*2710*/  ISETP.NE.AND P0, PT, R0, RZ, PT ;  /* 0x000000ff0000720c */ /* 0x002fda0003f05270 */
[----:B------:R-:W-:Y:S05]  /*2720*/  @P0 BRA `(.L_x_45) ;  /* 0x00000000007c0947 */ /* 0x000fea0003800000 */
[----:B------:R-:W-:-:S13]  /*2730*/  ELECT P0, URZ, PT ;  /* 0x0000000000ff782f */ /* 0x000fda0003800000 */
[----:B------:R-:W-:Y:S05]  /*2740*/  @!P0 BRA `(.L_x_46) ;  /* 0x0000000000848947 */ /* 0x000fea0003800000 */
[----:B------:R-:W-:-:S05]  /*2750*/  UMOV UR6, 0x10 ;  /* 0x0000001000067882 */ /* 0x000fca0000000000 */
[----:B------:R-:W-:Y:S04]  /*2760*/  DEPBAR.LE SB1, 0x36 ;  /* 0x00009d800000791a */ /* 0x000fe80000000000 */
[----:B------:R-:W1:Y:S02]  /*2770*/  UTCATOMSWS.FIND_AND_SET.ALIGN UP0, UR6, UR6 ;  /* 0x00000006000675e3 */ /* 0x000e640008000800 */
[----:B-1----:R-:W-:Y:S01]  /*2780*/  PLOP3.LUT P0, PT, PT, PT, UP0, 0x80, 0x8 ;  /* 0x000000000008781c */ /* 0x002fe20003f0f008 */
[----:B------:R-:W-:-:S03]  /*2790*/  IMAD.U32 R3, RZ, RZ, UR6 ;  /* 0x00000006ff037e24 */ /* 0x000fc6000f8e00ff */
[----:B------:R-:W-:-:S04]  /*27a0*/  SEL R0, RZ, 0xffffffff, !P0 ;  /* 0xffffffffff007807 */ /* 0x000fc80004000000 */
[----:B------:R-:W-:-:S13]  /*27b0*/  ISETP.NE.AND P0, PT, R0, RZ, PT ;  /* 0x000000ff0000720c */ /* 0x000fda0003f05270 */
[----:B------:R-:W-:Y:S05]  /*27c0*/  @P0 BRA `(.L_x_47) ;  /* 0x0000000000240947 */ /* 0x000fea0003800000 */
.L_x_48:
[----:B------:R-:W-:Y:S05]  /*27d0*/  NANOSLEEP 0x64 ;  /* 0x000000640000795d */ /* 0x000fea0003800000 */
[----:B------:R-:W-:-:S05]  /*27e0*/  UMOV UR6, 0x10 ;  /* 0x0000001000067882 */ /* 0x000fca0000000000 */
[----:B------:R-:W-:Y:S04]  /*27f0*/  DEPBAR.LE SB1, 0x36 ;  /* 0x00009d800000791a */ /* 0x000fe80000000000 */
[----:B------:R-:W1:Y:S02]  /*2800*/  UTCATOMSWS.FIND_AND_SET.ALIGN UP0, UR6, UR6 ;  /* 0x00000006000675e3 */ /* 0x000e640008000800 */
[----:B-1----:R-:W-:Y:S01]  /*2810*/  PLOP3.LUT P0, PT, PT, PT, UP0, 0x80, 0x8 ;  /* 0x000000000008781c */ /* 0x002fe20003f0f008 */
[----:B------:R-:W-:-:S03]  /*2820*/  IMAD.U32 R3, RZ, RZ, UR6 ;  /* 0x00000006ff037e24 */ /* 0x000fc6000f8e00ff */
[----:B------:R-:W-:-:S04]  /*2830*/  SEL R0, RZ, 0xffffffff, !P0 ;  /* 0xffffffffff007807 */ /* 0x000fc80004000000 */
[----:B------:R-:W-:-:S13]  /*2840*/  ISETP.NE.AND P0, PT, R0, RZ, PT ;  /* 0x000000ff0000720c */ /* 0x000fda0003f05270 */
[----:B------:R-:W-:Y:S05]  /*2850*/  @!P0 BRA `(.L_x_48) ;  /* 0xfffffffc00dc8947 */ /* 0x000fea000383ffff */
.L_x_47:
[C---:B------:R-:W-:Y:S01]  /*2860*/  R2UR UR7, R3.reuse ;  /* 0x00000000030772ca */ /* 0x040fe200000e0000 */
[----:B------:R-:W-:Y:S01]  /*2870*/  IMAD.MOV.U32 R0, RZ, RZ, 0xffff ;  /* 0x0000ffffff007424 */ /* 0x000fe200078e00ff */
[----:B------:R-:W-:Y:S02]  /*2880*/  UMOV UR6, 0x50 ;  /* 0x0000005000067882 */ /* 0x000fe40000000000 */
[----:B------:R-:W-:Y:S02]  /*2890*/  ULEA UR6, UR5, UR6, 0x18 ;  /* 0x0000000605067291 */ /* 0x000fe4000f8ec0ff */
[----:B------:R-:W-:Y:S01]  /*28a0*/  SHF.L.U32 R0, R0, R3, RZ ;  /* 0x0000000300007219 */ /* 0x000fe200000006ff */
[----:B------:R-:W-:-:S06]  /*28b0*/  IMAD.SHL.U32 R3, R3, 0x20, RZ ;  /* 0x0000002003037824 */ /* 0x000fcc00078e00ff */
[----:B------:R-:W-:-:S04]  /*28c0*/  UIADD3 UR7, UPT, UPT, UR7, 0x10, URZ ;  /* 0x0000001007077890 */ /* 0x000fc8000fffe0ff */
[----:B------:R-:W-:-:S06]  /*28d0*/  USHF.L.U32 UR7, UR14, UR7, URZ ;  /* 0x000000070e077299 */ /* 0x000fcc00080006ff */
[----:B------:R-:W-:-:S05]  /*28e0*/  LOP3.LUT R0, R0, UR7, RZ, 0xfc, !PT ;  /* 0x0000000700007c12 */ /* 0x000fca000f8efcff */
[----:B------:R1:W-:Y:S04]  /*28f0*/  ATOMS.OR RZ, [UR6], R0 ;  /* 0x00000000ffff798c */ /* 0x0003e8000b000006 */
[----:B------:R1:W-:Y:S01]  /*2900*/  STS [UR4+0x78], R3 ;  /* 0x00007803ff007988 */ /* 0x0003e20008000804 */
[----:B------:R-:W-:Y:S05]  /*2910*/  BRA `(.L_x_46) ;  /* 0x0000000000107947 */ /* 0x000fea0003800000 */
.L_x_45:
[----:B------:R-:W-:Y:S02]  /*2920*/  MOV R0, 0xffffffff ;  /* 0xffffffff00007802 */ /* 0x000fe40000000f00 */
[----:B------:R-:W-:-:S03]  /*2930*/  MOV R2, 0x2960 ;  /* 0x0000296000027802 */ /* 0x000fc60000000f00 */
[----:B------:R1:W-:Y:S04]  /*2940*/  STS [UR4+0x78], R0 ;  /* 0x00007800ff007988 */ /* 0x0003e80008000804 */
[----:B-1----:R-:W-:Y:S05]  /*2950*/  CALL.REL.NOINC `($__internal_1_$__cuda_sm10x_tcgen05_guardrail_trap_phase_invalid_during_alloc) ;  /* 0x0000002c00607944 */ /* 0x002fea0003c00000 */
.L_x_46:
[----:B------:R-:W-:Y:S05]  /*2960*/  WARPSYNC.ALL ;  /* 0x0000000000007948 */ /* 0x000fea0003800000 */
[----:B------:R-:W-:Y:S01]  /*2970*/  NOP ;  /* 0x0000000000007918 */ /* 0x000fe20000000000 */
.L_x_44:
[----:B------:R-:W4:Y:S08]  /*2980*/  S2UR UR4, SR_CgaCtaId ;  /* 0x00000000000479c3 */ /* 0x000f300000008800 */
[----:B------:R-:W-:Y:S06]  /*2990*/  BAR.SYNC.DEFER_BLOCKING 0x3, 0xa0 ;  /* 0x00c2800000007b1d */ /* 0x000fec0000010000 */
[----:B------:R-:W-:-:S02]  /*29a0*/  UMOV UR5, 0x400 ;  /* 0x0000040000057882 */ /* 0x000fc40000000000 */
[----:B----4-:R-:W-:-:S06]  /*29b0*/  ULEA UR4, UR4, UR5, 0x18 ;  /* 0x0000000504047291 */ /* 0x010fcc000f8ec0ff */
[----:B-12---:R-:W-:-:S05]  /*29c0*/  MOV R3, UR4 ;  /* 0x0000000400037c02 */ /* 0x006fca0008000f00 */
[----:B------:R1:W2:Y:S01]  /*29d0*/  LDS R81, [R3+0x78] ;  /* 0x0000780003517984 */ /* 0x0002a20000000800 */
[----:B------:R-:W4:Y:S02]  /*29e0*/  SYNCS.PHASECHK.TRANS64.TRYWAIT P0, [R3+URZ+0x50], RZ ;  /* 0x000050ff030075a7 */ /* 0x000f2400080011ff */
[----:B-12-4-:R-:W-:Y:S05]  /*29f0*/  @!P0 BRA `(.L_x_49) ;  /* 0x0000002800e88947 */ /* 0x016fea0003800000 */
.L_x_88:
[----:B------:R-:W2:Y:S01]  /*2a00*/  LDS.128 R60, [R3+0x37c10] ;  /* 0x037c1000033c7984 */ /* 0x000ea20000000c00 */
[----:B---3--:R-:W-:Y:S01]  /*2a10*/  HFMA2 R0, -RZ, RZ, 0, 5.9604644775390625e-08 ;  /* 0x00000001ff007431 */ /* 0x008fe200000001ff */
[----:B------:R3:W-:Y:S06]  /*2a20*/  MEMBAR.ALL.CTA ;  /* 0x0000000000007992 */ /* 0x0007ec0000008000 */
[----:B---3--:R-:W3:Y:S02]  /*2a30*/  FENCE.VIEW.ASYNC.S ;  /* 0x00000000000073c6 */ /* 0x008ee40000000000 */
[----:B---3--:R3:W-:Y:S01]  /*2a40*/  SYNCS.ARRIVE.TRANS64.ART0 RZ, [R3+URZ+0x60], R0 ;  /* 0x0000600003ff79a7 */ /* 0x0087e200085000ff */
[----:B--2---:R-:W-:-:S13]  /*2a50*/  ISETP.NE.AND P0, PT, R63, 0x1, PT ;  /* 0x000000013f00780c */ /* 0x004fda0003f05270 */
[----:B---3--:R-:W-:Y:S05]  /*2a60*/  @P0 BRA `(.L_x_50) ;  /* 0x0000002000ac0947 */ /* 0x008fea0003800000 */
[----:B------:R-:W-:Y:S01]  /*2a70*/  IMAD.SHL.U32 R5, R66, 0x80, RZ ;  /* 0x0000008042057824 */ /* 0x000fe200078e00ff */
[----:B------:R-:W-:Y:S01]  /*2a80*/  SHF.R.U32.HI R72, RZ, 0x5, R66 ;  /* 0x00000005ff487819 */ /* 0x000fe20000011642 */
[----:B------:R-:W2:Y:S01]  /*2a90*/  S2UR UR8, SR_CgaCtaId ;  /* 0x00000000000879c3 */ /* 0x000ea20000008800 */
[----:B------:R-:W3:Y:S01]  /*2aa0*/  S2R R64, SR_LANEID ;  /* 0x0000000000407919 */ /* 0x000ee20000000000 */
[----:B------:R-:W-:Y:S01]  /*2ab0*/  IMAD R80, R82, 0x4, R3 ;  /* 0x0000000452507824 */ /* 0x000fe200078e0203 */
[----:B------:R-:W-:Y:S01]  /*2ac0*/  LOP3.LUT R5, R5, 0xf80, RZ, 0xc0, !PT ;  /* 0x00000f8005057812 */ /* 0x000fe200078ec0ff */
[----:B------:R-:W-:Y:S01]  /*2ad0*/  IMAD.MOV.U32 R70, RZ, RZ, 0x1 ;  /* 0x00000001ff467424 */ /* 0x000fe200078e00ff */
[----:B------:R-:W-:Y:S01]  /*2ae0*/  UMOV UR9, 0x400 ;  /* 0x0000040000097882 */ /* 0x000fe20000000000 */
[----:B------:R-:W-:Y:S01]  /*2af0*/  IMAD.MOV.U32 R68, RZ, RZ, RZ ;  /* 0x000000ffff447224 */ /* 0x000fe200078e00ff */
[----:B------:R-:W4:Y:S01]  /*2b00*/  LDCU.64 UR10, c[0x0][0x348] ;  /* 0x00006900ff0a77ac */ /* 0x000f220008000a00 */
[----:B------:R-:W-:-:S02]  /*2b10*/  IMAD R4, R72, 0x1000, R5 ;  /* 0x0000100048047824 */ /* 0x000fc400078e0205 */
[----:B------:R-:W-:Y:S02]  /*2b20*/  IMAD.MOV.U32 R67, RZ, RZ, RZ ;  /* 0x000000ffff437224 */ /* 0x000fe400078e00ff */
[----:B------:R-:W-:-:S04]  /*2b30*/  IMAD.IADD R4, R3, 0x1, R4 ;  /* 0x0000000103047824 */ /* 0x000fc800078e0204 */
[C---:B------:R-:W-:Y:S02]  /*2b40*/  VIADD R2, R4.reuse, 0x430 ;  /* 0x0000043004027836 */ /* 0x040fe40000000000 */
[C---:B------:R-:W-:Y:S02]  /*2b50*/  VIADD R7, R4.reuse, 0x420 ;  /* 0x0000042004077836 */ /* 0x040fe40000000000 */
[C---:B------:R-:W-:Y:S01]  /*2b60*/  VIADD R6, R4.reuse, 0x410 ;  /* 0x0000041004067836 */ /* 0x040fe20000000000 */
[----:B------:R-:W-:Y:S01]  /*2b70*/  SHF.R.U32.HI R79, RZ, 0x3, R2 ;  /* 0x00000003ff4f7819 */ /* 0x000fe20000011602 */
[----:B------:R-:W-:Y:S01]  /*2b80*/  VIADD R5, R4, 0x400 ;  /* 0x0000040004057836 */ /* 0x000fe20000000000 */
[----:B------:R-:W-:Y:S01]  /*2b90*/  SHF.R.U32.HI R78, RZ, 0x3, R7 ;  /* 0x00000003ff4e7819 */ /* 0x000fe20000011607 */
[----:B--2---:R-:W-:Y:S01]  /*2ba0*/  ULEA UR7, UR8, UR9, 0x18 ;  /* 0x0000000908077291 */ /* 0x004fe2000f8ec0ff */
[----:B------:R-:W-:Y:S01]  /*2bb0*/  LOP3.LUT R79, R2, 0x70, R79, 0x78, !PT ;  /* 0x00000070024f7812 */ /* 0x000fe200078e784f */
[----:B------:R-:W-:Y:S01]  /*2bc0*/  VIADD R2, R4, 0x470 ;  /* 0x0000047004027836 */ /* 0x000fe20000000000 */
[----:B------:R-:W-:-:S02]  /*2bd0*/  LOP3.LUT R78, R7, 0x70, R78, 0x78, !PT ;  /* 0x00000070074e7812 */ /* 0x000fc400078e784e */
[----:B------:R-:W-:Y:S02]  /*2be0*/  LOP3.LUT R7, R66, 0x1f, RZ, 0xc0, !PT ;  /* 0x0000001f42077812 */ /* 0x000fe400078ec0ff */
[----:B------:R-:W-:Y:S02]  /*2bf0*/  SHF.R.U32.HI R75, RZ, 0x3, R2 ;  /* 0x00000003ff4b7819 */ /* 0x000fe40000011602 */
[----:B------:R-:W-:Y:S02]  /*2c00*/  SHF.R.U32.HI R77, RZ, 0x3, R6 ;  /* 0x00000003ff4d7819 */ /* 0x000fe40000011606 */
[----:B------:R-:W-:Y:S01]  /*2c10*/  LOP3.LUT R75, R2, 0x70, R75, 0x78, !PT ;  /* 0x00000070024b7812 */ /* 0x000fe200078e784b */
[C---:B------:R-:W-:Y:S01]  /*2c20*/  IMAD R2, R72.reuse, 0x20, R7 ;  /* 0x0000002048027824 */ /* 0x040fe200078e0207 */
[----:B------:R-:W-:Y:S01]  /*2c30*/  SHF.R.U32.HI R76, RZ, 0x3, R5 ;  /* 0x00000003ff4c7819 */ /* 0x000fe20000011605 */
[----:B------:R-:W-:Y:S01]  /*2c40*/  IMAD R72, R72, 0x200000, R81 ;  /* 0x0020000048487824 */ /* 0x000fe200078e0251 */
[----:B------:R-:W-:Y:S01]  /*2c50*/  LOP3.LUT R77, R6, 0x70, R77, 0x78, !PT ;  /* 0x00000070064d7812 */ /* 0x000fe200078e784d */
[----:B------:R-:W-:Y:S01]  /*2c60*/  IMAD.SHL.U32 R2, R2, 0x20, RZ ;  /* 0x0000002002027824 */ /* 0x000fe200078e00ff */
[----:B------:R-:W-:Y:S01]  /*2c70*/  LOP3.LUT R76, R5, 0x70, R76, 0x78, !PT ;  /* 0x00000070054c7812 */ /* 0x000fe200078e784c */
[----:B------:R-:W-:-:S02]  /*2c80*/  VIADD R5, R4, 0x460 ;  /* 0x0000046004057836 */ /* 0x000fc40000000000 */
[----:B------:R-:W-:Y:S01]  /*2c90*/  VIADD R6, R4, 0x450 ;  /* 0x0000045004067836 */ /* 0x000fe20000000000 */
[----:B------:R-:W-:Y:S01]  /*2ca0*/  LOP3.LUT R2, R2, 0xffff, RZ, 0xc0, !PT ;  /* 0x0000ffff02027812 */ /* 0x000fe200078ec0ff */
[----:B------:R-:W-:Y:S01]  /*2cb0*/  VIADD R4, R4, 0x440 ;  /* 0x0000044004047836 */ /* 0x000fe20000000000 */
[----:B------:R-:W-:Y:S02]  /*2cc0*/  SHF.R.U32.HI R74, RZ, 0x3, R5 ;  /* 0x00000003ff4a7819 */ /* 0x000fe40000011605 */
[----:B------:R-:W-:Y:S02]  /*2cd0*/  SHF.R.U32.HI R2, RZ, 0x1, R2 ;  /* 0x00000001ff027819 */ /* 0x000fe40000011602 */
[----:B------:R-:W-:Y:S02]  /*2ce0*/  SHF.R.U32.HI R73, RZ, 0x3, R6 ;  /* 0x00000003ff497819 */ /* 0x000fe40000011606 */
[----:B------:R-:W-:Y:S02]  /*2cf0*/  LOP3.LUT R2, R2, 0xffff, RZ, 0xc0, !PT ;  /* 0x0000ffff02027812 */ /* 0x000fe400078ec0ff */
[----:B------:R-:W-:-:S02]  /*2d00*/  SHF.R.U32.HI R71, RZ, 0x3, R4 ;  /* 0x00000003ff477819 */ /* 0x000fc40000011604 */
[----:B------:R-:W-:Y:S01]  /*2d10*/  LOP3.LUT R74, R5, 0x70, R74, 0x78, !PT ;  /* 0x00000070054a7812 */ /* 0x000fe200078e784a */
[----:B------:R-:W-:Y:S01]  /*2d20*/  IMAD.IADD R69, R3, 0x1, R2 ;  /* 0x0000000103457824 */ /* 0x000fe200078e0202 */
[----:B------:R-:W-:Y:S02]  /*2d30*/  LOP3.LUT R73, R6, 0x70, R73, 0x78, !PT ;  /* 0x0000007006497812 */ /* 0x000fe400078e7849 */
[----:B---34-:R-:W-:-:S07]  /*2d40*/  LOP3.LUT R71, R4, 0x70, R71, 0x78, !PT ;  /* 0x0000007004477812 */ /* 0x018fce00078e7847 */
.L_x_63:
[----:B---3--:R-:W2:Y:S01]  /*2d50*/  LDC.64 R8, c[0x0][0x750] ;  /* 0x0001d400ff087b82 */ /* 0x008ea20000000a00 */
[----:B------:R-:W-:-:S04]  /*2d60*/  SHF.L.U32 R63, R60, 0x7, RZ ;  /* 0x000000073c3f7819 */ /* 0x000fc800000006ff */
[----:B------:R-:W-:-:S03]  /*2d70*/  IADD3 R7, PT, PT, R63, R66, RZ ;  /* 0x000000423f077210 */ /* 0x000fc60007ffe0ff */
[----:B------:R-:W3:Y:S01]  /*2d80*/  LDC.64 R4, c[0x0][0x758] ;  /* 0x0001d600ff047b82 */ /* 0x000ee20000000a00 */
[----:B--2---:R-:W-:-:S05]  /*2d90*/  IMAD.WIDE R8, R62, 0x4, R8 ;  /* 0x000000043e087825 */ /* 0x004fca00078e0208 */
[----:B------:R2:W5:Y:S01]  /*2da0*/  LDG.E R83, desc[UR22][R8.64] ;  /* 0x0000001608537981 */ /* 0x000562000c1e1900 */
[----:B---3--:R-:W-:Y:S01]  /*2db0*/  IMAD.WIDE R6, R7, 0x4, R4 ;  /* 0x0000000407067825 */ /* 0x008fe200078e0204 */
[----:B------:R-:W-:-:S04]  /*2dc0*/  SHF.L.U32 R4, R67, 0x1f, RZ ;  /* 0x0000001f43047819 */ /* 0x000fc800000006ff */
[----:B------:R2:W5:Y:S01]  /*2dd0*/  LDG.E R60, desc[UR22][R6.64] ;  /* 0x00000016063c7981 */ /* 0x000562000c1e1900 */
[----:B------:R-:W3:Y:S01]  /*2de0*/  SYNCS.PHASECHK.TRANS64.TRYWAIT P0, [R3+URZ+0x40], R4 ;  /* 0x00004004030075a7 */ /* 0x000ee200080011ff */
[----:B------:R-:W-:Y:S02]  /*2df0*/  ISETP.NE.AND P4, PT, R67, RZ, PT ;  /* 0x000000ff4300720c */ /* 0x000fe40003f85270 */
[----:B------:R-:W-:Y:S01]  /*2e00*/  MOV R65, R62 ;  /* 0x0000003e00417202 */ /* 0x000fe20000000f00 */
[----:B--23--:R-:W-:Y:S10]  /*2e10*/  @!P0 BRA `(.L_x_51) ;  /* 0x0000002400f48947 */ /* 0x00cff40003800000 */
.L_x_90:
[----:B------:R-:W-:Y:S01]  /*2e20*/  HFMA2 R85, -RZ, RZ, 0, 0 ;  /* 0x00000000ff557431 */ /* 0x000fe200000001ff */
[----:B------:R-:W-:Y:S01]  /*2e30*/  SHF.R.S32.HI R2, RZ, 0x1f, R62 ;  /* 0x0000001fff027819 */ /* 0x000fe2000001143e */
[----:B------:R-:W-:Y:S01]  /*2e40*/  IMAD R84, R67, 0xd0, R72 ;  /* 0x000000d043547824 */ /* 0x000fe200078e0248 */
[----:B------:R-:W-:Y:S01]  /*2e50*/  CS2R R86, SRZ ;  /* 0x0000000000567805 */ /* 0x000fe2000001ff00 */
[----:B------:R-:W-:-:S07]  /*2e60*/  IMAD.MOV.U32 R88, RZ, RZ, RZ ;  /* 0x000000ffff587224 */ /* 0x000fce00078e00ff */
.L_x_58:
[----:B-12---:R-:W-:Y:S01]  /*2e70*/  IADD3 R5, PT, PT, R87, 0x3, RZ ;  /* 0x0000000357057810 */ /* 0x006fe20007ffe0ff */
[----:B------:R-:W-:Y:S05]  /*2e80*/  WARPSYNC.ALL ;  /* 0x0000000000007948 */ /* 0x000fea0003800000 */
[----:B------:R-:W-:Y:S01]  /*2e90*/  NOP ;  /* 0x0000000000007918 */ /* 0x000fe20000000000 */
[----:B------:R-:W-:Y:S01]  /*2ea0*/  SEL R62, R5, R86, !P4 ;  /* 0x00000056053e7207 */ /* 0x000fe20006000000 */
[----:B------:R-:W-:Y:S01]  /*2eb0*/  BSSY.RECONVERGENT B0, `(.L_x_52) ;  /* 0x000005a000007945 */ /* 0x000fe20003800200 */
[----:B------:R-:W-:Y:S02]  /*2ec0*/  ISETP.NE.AND P0, PT, R85, RZ, PT ;  /* 0x000000ff5500720c */ /* 0x000fe40003f05270 */
[----:B------:R-:W-:-:S04]  /*2ed0*/  SHF.L.U32 R89, R62, 0x6, RZ ;  /* 0x000000063e597819 */ /* 0x000fc800000006ff */
[----:B------:R-:W-:-:S04]  /*2ee0*/  IADD3 R4, PT, PT, R84, R89, RZ ;  /* 0x0000005954047210 */ /* 0x000fc80007ffe0ff */
[----:B------:R-:W-:-:S13]  /*2ef0*/  R2UR UR4, R4 ;  /* 0x00000000040472ca */ /* 0x000fda00000e0000 */
[----:B------:R-:W2:Y:S01]  /*2f00*/  LDTM.x32 R28, tmem[UR4+0x20] ;  /* 0x00002004001c79ee */ /* 0x000ea200082c0000 */
[----:B------:R-:W-:Y:S01]  /*2f10*/  R2UR UR4, R4 ;  /* 0x00000000040472ca */ /* 0x000fe200000e0000 */
[C---:B--2--5:R-:W-:Y:S01]  /*2f20*/  FMUL R90, R83.reuse, R28 ;  /* 0x0000001c535a7220 */ /* 0x064fe20000400000 */
[C---:B------:R-:W-:Y:S01]  /*2f30*/  FMUL R91, R83.reuse, R29 ;  /* 0x0000001d535b7220 */ /* 0x040fe20000400000 */
[C---:B------:R-:W-:Y:S01]  /*2f40*/  FMUL R92, R83.reuse, R30 ;  /* 0x0000001e535c7220 */ /* 0x040fe20000400000 */
[C---:B------:R-:W-:Y:S01]  /*2f50*/  FMUL R93, R83.reuse, R31 ;  /* 0x0000001f535d7220 */ /* 0x040fe20000400000 */
[C---:B------:R-:W-:Y:S01]  /*2f60*/  FMUL R94, R83.reuse, R32 ;  /* 0x00000020535e7220 */ /* 0x040fe20000400000 */
[C---:B------:R-:W-:Y:S01]  /*2f70*/  FMUL R95, R83.reuse, R33 ;  /* 0x00000021535f7220 */ /* 0x040fe20000400000 */
[C---:B------:R-:W-:Y:S01]  /*2f80*/  FMUL R96, R83.reuse, R34 ;  /* 0x0000002253607220 */ /* 0x040fe20000400000 */
[C---:B------:R-:W-:Y:S01]  /*2f90*/  FMUL R97, R83.reuse, R35 ;  /* 0x0000002353617220 */ /* 0x040fe20000400000 */
[----:B------:R-:W-:-:S04]  /*2fa0*/  FMUL R36, R83, R36 ;  /* 0x0000002453247220 */ /* 0x000fc80000400000 */
[----:B------:R-:W2:Y:S01]  /*2fb0*/  LDTM.x32 R4, tmem[UR4] ;  /* 0x00000004000479ee */ /* 0x000ea200082c0000 */
[C---:B------:R-:W-:Y:S01]  /*2fc0*/  FMUL R37, R83.reuse, R37 ;  /* 0x0000002553257220 */ /* 0x040fe20000400000 */
        /* <DEDUP_REMOVED lines=22> */
[C---:B--2---:R-:W-:Y:S01]  /*3130*/  FMUL R102, R83.reuse, R8 ;  /* 0x0000000853667220 */ /* 0x044fe20000400000 */
        /* <DEDUP_REMOVED lines=30> */
[----:B------:R-:W-:Y:S01]  /*3320*/  FMUL R35, R83, R35 ;  /* 0x0000002353237220 */ /* 0x000fe20000400000 */
[----:B------:R-:W-:-:S02]  /*3330*/  F2FP.BF16.F32.PACK_AB R8, R91, R90 ;  /* 0x0000005a5b08723e */ /* 0x000fc400000010ff */
[----:B------:R-:W-:Y:S02]  /*3340*/  F2FP.BF16.F32.PACK_AB R9, R93, R92 ;  /* 0x0000005c5d09723e */ /* 0x000fe400000010ff */
[----:B------:R-:W-:Y:S02]  /*3350*/  F2FP.BF16.F32.PACK_AB R10, R95, R94 ;  /* 0x0000005e5f0a723e */ /* 0x000fe400000010ff */
[----:B------:R-:W-:Y:S02]  /*3360*/  F2FP.BF16.F32.PACK_AB R11, R97, R96 ;  /* 0x00000060610b723e */ /* 0x000fe400000010ff */
[----:B------:R-:W-:Y:S02]  /*3370*/  F2FP.BF16.F32.PACK_AB R12, R37, R36 ;  /* 0x00000024250c723e */ /* 0x000fe400000010ff */
[----:B------:R-:W-:Y:S02]  /*3380*/  F2FP.BF16.F32.PACK_AB R13, R39, R38 ;  /* 0x00000026270d723e */ /* 0x000fe400000010ff */
[----:B------:R-:W-:-:S02]  /*3390*/  F2FP.BF16.F32.PACK_AB R14, R41, R40 ;  /* 0x00000028290e723e */ /* 0x000fc400000010ff */
[----:B------:R-:W-:Y:S02]  /*33a0*/  F2FP.BF16.F32.PACK_AB R15, R43, R42 ;  /* 0x0000002a2b0f723e */ /* 0x000fe400000010ff */
[----:B------:R-:W-:Y:S02]  /*33b0*/  F2FP.BF16.F32.PACK_AB R16, R45, R44 ;  /* 0x0000002c2d10723e */ /* 0x000fe400000010ff */
[----:B------:R-:W-:Y:S02]  /*33c0*/  F2FP.BF16.F32.PACK_AB R17, R47, R46 ;  /* 0x0000002e2f11723e */ /* 0x000fe400000010ff */
[----:B------:R-:W-:Y:S02]  /*33d0*/  F2FP.BF16.F32.PACK_AB R18, R49, R48 ;  /* 0x000000303112723e */ /* 0x000fe400000010ff */
[----:B------:R-:W-:Y:S01]  /*33e0*/  F2FP.BF16.F32.PACK_AB R19, R51, R50 ;  /* 0x000000323313723e */ /* 0x000fe200000010ff */
[----:B------:R-:W-:Y:S06]  /*33f0*/  @P0 BRA `(.L_x_53) ;  /* 0x0000000000140947 */ /* 0x000fec0003800000 */
[----:B------:R-:W-:Y:S01]  /*3400*/  ELECT P0, URZ, PT ;  /* 0x0000000000ff782f */ /* 0x000fe20003800000 */
[----:B------:R-:W-:Y:S01]  /*3410*/  NOP ;  /* 0x0000000000007918 */ /* 0x000fe20000000000 */
[----:B------:R-:W-:-:S11]  /*3420*/  LOP3.LUT R67, R67, 0x1, RZ, 0x3c, !PT ;  /* 0x0000000143437812 */ /* 0x000fd600078e3cff */
[----:B------:R-:W-:-:S04]  /*3430*/  @P0 IMAD.MOV.U32 R4, RZ, RZ, 0x1 ;  /* 0x00000001ff040424 */ /* 0x000fc800078e00ff */
[----:B------:R2:W-:Y:S03]  /*3440*/  @P0 SYNCS.ARRIVE.TRANS64.ART0 RZ, [R3+URZ+0x48], R4 ;  /* 0x0000480403ff09a7 */ /* 0x0005e600085000ff */
.L_x_53:
[----:B------:R-:W-:Y:S05]  /*3450*/  BSYNC.RECONVERGENT B0 ;  /* 0x0000000000007941 */ /* 0x000fea0003800200 */
.L_x_52:
[----:B------:R-:W-:Y:S01]  /*3460*/  F2FP.BF16.F32.PACK_AB R20, R53, R52 ;  /* 0x000000343514723e */ /* 0x000fe200000010ff */
[----:B------:R3:W-:Y:S01]  /*3470*/  STS.128 [R71], R8 ;  /* 0x0000000847007388 */ /* 0x0007e20000000c00 */
[----:B------:R-:W-:Y:S02]  /*3480*/  F2FP.BF16.F32.PACK_AB R21, R55, R54 ;  /* 0x000000363715723e */ /* 0x000fe400000010ff */
[----:B------:R-:W-:Y:S01]  /*3490*/  F2FP.BF16.F32.PACK_AB R22, R57, R56 ;  /* 0x000000383916723e */ /* 0x000fe200000010ff */
[----:B------:R4:W-:Y:S01]  /*34a0*/  STS.128 [R73], R12 ;  /* 0x0000000c49007388 */ /* 0x0009e20000000c00 */
[----:B------:R-:W-:Y:S02]  /*34b0*/  F2FP.BF16.F32.PACK_AB R23, R59, R58 ;  /* 0x0000003a3b17723e */ /* 0x000fe400000010ff */
[----:B--2---:R-:W-:Y:S01]  /*34c0*/  F2FP.BF16.F32.PACK_AB R4, R99, R98 ;  /* 0x000000626304723e */ /* 0x004fe200000010ff */
[----:B------:R2:W-:Y:S01]  /*34d0*/  STS.128 [R74], R16 ;  /* 0x000000104a007388 */ /* 0x0005e20000000c00 */
[----:B------:R-:W-:-:S02]  /*34e0*/  F2FP.BF16.F32.PACK_AB R5, R101, R100 ;  /* 0x000000646505723e */ /* 0x000fc400000010ff */
[----:B------:R-:W-:Y:S01]  /*34f0*/  F2FP.BF16.F32.PACK_AB R6, R103, R102 ;  /* 0x000000666706723e */ /* 0x000fe200000010ff */
[----:B------:R1:W-:Y:S01]  /*3500*/  STS.128 [R75], R20 ;  /* 0x000000144b007388 */ /* 0x0003e20000000c00 */
[----:B------:R-:W-:Y:S02]  /*3510*/  F2FP.BF16.F32.PACK_AB R7, R105, R104 ;  /* 0x000000686907723e */ /* 0x000fe400000010ff */
[----:B------:R-:W-:Y:S02]  /*3520*/  ISETP.NE.AND P2, PT, R82, RZ, PT ;  /* 0x000000ff5200720c */ /* 0x000fe40003f45270 */
[C---:B------:R-:W-:Y:S01]  /*3530*/  ISETP.GE.U32.AND P3, PT, R85.reuse, 0x6, PT ;  /* 0x000000065500780c */ /* 0x040fe20003f66070 */
[----:B------:R1:W-:Y:S01]  /*3540*/  STS.128 [R76], R4 ;  /* 0x000000044c007388 */ /* 0x0003e20000000c00 */
[----:B------:R-:W-:Y:S01]  /*3550*/  VIADD R85, R85, 0x2 ;  /* 0x0000000255557836 */ /* 0x000fe20000000000 */
[----:B---3--:R-:W-:Y:S02]  /*3560*/  F2FP.BF16.F32.PACK_AB R8, R107, R106 ;  /* 0x0000006a6b08723e */ /* 0x008fe400000010ff */
[----:B------:R-:W-:-:S02]  /*3570*/  F2FP.BF16.F32.PACK_AB R9, R109, R108 ;  /* 0x0000006c6d09723e */ /* 0x000fc400000010ff */
[----:B------:R-:W-:Y:S02]  /*3580*/  F2FP.BF16.F32.PACK_AB R10, R111, R110 ;  /* 0x0000006e6f0a723e */ /* 0x000fe400000010ff */
[----:B------:R-:W-:Y:S02]  /*3590*/  F2FP.BF16.F32.PACK_AB R11, R113, R112 ;  /* 0x00000070710b723e */ /* 0x000fe400000010ff */
[----:B----4-:R-:W-:Y:S02]  /*35a0*/  F2FP.BF16.F32.PACK_AB R12, R115, R114 ;  /* 0x00000072730c723e */ /* 0x010fe400000010ff */
[----:B------:R-:W-:Y:S01]  /*35b0*/  F2FP.BF16.F32.PACK_AB R13, R117, R116 ;  /* 0x00000074750d723e */ /* 0x000fe200000010ff */
[----:B------:R1:W-:Y:S01]  /*35c0*/  STS.128 [R77], R8 ;  /* 0x000000084d007388 */ /* 0x0003e20000000c00 */
[----:B------:R-:W-:Y:S02]  /*35d0*/  F2FP.BF16.F32.PACK_AB R14, R25, R24 ;  /* 0x00000018190e723e */ /* 0x000fe400000010ff */
[----:B------:R-:W-:-:S02]  /*35e0*/  F2FP.BF16.F32.PACK_AB R15, R27, R26 ;  /* 0x0000001a1b0f723e */ /* 0x000fc400000010ff */
[----:B--2---:R-:W-:Y:S02]  /*35f0*/  F2FP.BF16.F32.PACK_AB R16, R29, R28 ;  /* 0x0000001c1d10723e */ /* 0x004fe400000010ff */
[----:B------:R-:W-:Y:S01]  /*3600*/  F2FP.BF16.F32.PACK_AB R17, R31, R30 ;  /* 0x0000001e1f11723e */ /* 0x000fe200000010ff */
[----:B------:R1:W-:Y:S01]  /*3610*/  STS.128 [R78], R12 ;  /* 0x0000000c4e007388 */ /* 0x0003e20000000c00 */
[----:B------:R-:W-:Y:S02]  /*3620*/  F2FP.BF16.F32.PACK_AB R18, R33, R32 ;  /* 0x000000202112723e */ /* 0x000fe400000010ff */
[----:B------:R-:W-:-:S05]  /*3630*/  F2FP.BF16.F32.PACK_AB R19, R35, R34 ;  /* 0x000000222313723e */ /* 0x000fca00000010ff */
[----:B------:R1:W-:Y:S01]  /*3640*/  STS.128 [R79], R16 ;  /* 0x000000104f007388 */ /* 0x0003e20000000c00 */
[----:B------:R2:W-:Y:S06]  /*3650*/  MEMBAR.ALL.CTA ;  /* 0x0000000000007992 */ /* 0x0005ec0000008000 */
[----:B--2---:R-:W2:Y:S02]  /*3660*/  FENCE.VIEW.ASYNC.S ;  /* 0x00000000000073c6 */ /* 0x004ea40000000000 */
[----:B--2---:R-:W-:Y:S06]  /*3670*/  BAR.SYNC.DEFER_BLOCKING 0x2, 0x80 ;  /* 0x0082000000007b1d */ /* 0x004fec0000010000 */
[----:B------:R-:W-:Y:S05]  /*3680*/  @P2 BRA `(.L_x_54) ;  /* 0x0000000000442947 */ /* 0x000fea0003800000 */
[----:B------:R-:W-:Y:S01]  /*3690*/  UIADD3 UR12, UP0, UPT, UR10, 0x240, URZ ;  /* 0x000002400a0c7890 */ /* 0x000fe2000ff1e0ff */
[----:B------:R-:W-:Y:S01]  /*36a0*/  PLOP3.LUT P0, PT, PT, PT, PT, 0x80, 0x8 ;  /* 0x000000000008781c */ /* 0x000fe20003f0f070 */
[----:B------:R-:W-:Y:S01]  /*36b0*/  IMAD R89, R61, 0x100, R89 ;  /* 0x000001003d597824 */ /* 0x000fe200078e0259 */
[----:B-1----:R-:W-:Y:S01]  /*36c0*/  IADD3 R4, PT, PT, R3, 0x400, RZ ;  /* 0x0000040003047810 */ /* 0x002fe20007ffe0ff */
[----:B------:R-:W-:-:S12]  /*36d0*/  UIADD3.X UR13, UPT, UPT, URZ, UR11, URZ, UP0, !UPT ;  /* 0x0000000bff0d7290 */ /* 0x000fd800087fe4ff */
.L_x_55:
[----:B------:R-:W-:Y:S02]  /*36e0*/  PLOP3.LUT P1, PT, P1, P0, PT, 0xf2, 0x2f ;  /* 0x00000000002f781c */ /* 0x000fe40000f21e72 */
[----:B------:R-:W-:-:S08]  /*36f0*/  @P0 R2UR P1, UR6, R63 ;  /* 0x000000003f0602ca */ /* 0x000fd00000020000 */
[----:B------:R-:W-:Y:S02]  /*3700*/  PLOP3.LUT P1, PT, P1, P0, PT, 0xf2, 0x2f ;  /* 0x00000000002f781c */ /* 0x000fe40000f21e72 */
[----:B------:R-:W-:-:S08]  /*3710*/  @P0 R2UR.OR P1, UR5, R89 ;  /* 0x00000000590502ca */ /* 0x000fd00000120000 */
[----:B------:R-:W-:Y:S02]  /*3720*/  PLOP3.LUT P1, PT, P1, P0, PT, 0xf2, 0x2f ;  /* 0x00000000002f781c */ /* 0x000fe40000f21e72 */
[----:B------:R-:W-:-:S08]  /*3730*/  @P0 R2UR.OR P1, UR4, R4 ;  /* 0x00000000040402ca */ /* 0x000fd00000120000 */
[----:B------:R-:W-:Y:S02]  /*3740*/  @P0 PLOP3.LUT P0, PT, P1, PT, PT, 0x80, 0x8 ;  /* 0x000000000008081c */ /* 0x000fe40000f0f070 */
[----:B------:R-:W-:-:S03]  /*3750*/  PLOP3.LUT P1, PT, PT, PT, PT, 0x80, 0x8 ;  /* 0x000000000008781c */ /* 0x000fc60003f2f070 */
[----:B------:R1:W-:Y:S08]  /*3760*/  UTMASTG.2D [UR4], [UR12], desc[URZ] ;  /* 0x0000ff040c0073b5 */ /* 0x0003f00008009000 */
[----:B-1----:R-:W-:Y:S05]  /*3770*/  @P0 BRA.U.ANY `(.L_x_55) ;  /* 0xfffffffd00d80947 */ /* 0x002fea000393ffff */
[----:B------:R0:W-:Y:S01]  /*3780*/  UTMACMDFLUSH ;  /* 0x00000000000079b7 */ /* 0x0001e20000000000 */
[----:B------:R-:W-:-:S04]  /*3790*/  DEPBAR.LE SB0, 0x0 ;  /* 0x000080000000791a */ /* 0x000fc80000000000 */
.L_x_54:
[----:B------:R-:W-:Y:S01]  /*37a0*/  FMUL R128, R98, -1.4426950216293334961 ;  /* 0xbfb8aa3b62807820 */ /* 0x000fe20000400000 */
[----:B------:R-:W-:Y:S01]  /*37b0*/  FMUL R127, R99, -1.4426950216293334961 ;  /* 0xbfb8aa3b637f7820 */ /* 0x000fe20000400000 */
[----:B------:R-:W-:Y:S01]  /*37c0*/  FMUL R126, R100, -1.4426950216293334961 ;  /* 0xbfb8aa3b647e7820 */ /* 0x000fe20000400000 */
[----:B------:R-:W-:Y:S01]  /*37d0*/  FMUL R125, R101, -1.4426950216293334961 ;  /* 0xbfb8aa3b657d7820 */ /* 0x000fe20000400000 */
[----:B------:R-:W-:Y:S01]  /*37e0*/  FMUL R124, R102, -1.4426950216293334961 ;  /* 0xbfb8aa3b667c7820 */ /* 0x000fe20000400000 */
[----:B------:R-:W-:Y:S01]  /*37f0*/  FMUL R123, R103, -1.4426950216293334961 ;  /* 0xbfb8aa3b677b7820 */ /* 0x000fe20000400000 */
[----:B------:R-:W2:Y:S01]  /*3800*/  MUFU.EX2 R128, R128 ;  /* 0x0000008000807308 */ /* 0x000ea20000000800 */
[----:B------:R-:W-:Y:S01]  /*3810*/  FMUL R122, R104, -1.4426950216293334961 ;  /* 0xbfb8aa3b687a7820 */ /* 0x000fe20000400000 */
[----:B------:R-:W-:Y:S01]  /*3820*/  FMUL R121, R105, -1.4426950216293334961 ;  /* 0xbfb8aa3b69797820 */ /* 0x000fe20000400000 */
[----:B------:R-:W-:Y:S01]  /*3830*/  FMUL R120, R106, -1.4426950216293334961 ;  /* 0xbfb8aa3b6a787820 */ /* 0x000fe20000400000 */
[----:B------:R-:W-:Y:S01]  /*3840*/  FMUL R119, R107, -1.4426950216293334961 ;  /* 0xbfb8aa3b6b777820 */ /* 0x000fe20000400000 */
[----:B-1----:R-:W-:Y:S01]  /*3850*/  FMUL R22, R111, -1.4426950216293334961 ;  /* 0xbfb8aa3b6f167820 */ /* 0x002fe20000400000 */
[----:B------:R-:W-:Y:S01]  /*3860*/  FMUL R21, R112, -1.4426950216293334961 ;  /* 0xbfb8aa3b70157820 */ /* 0x000fe20000400000 */
[----:B------:R-:W-:Y:S01]  /*3870*/  FMUL R20, R113, -1.4426950216293334961 ;  /* 0xbfb8aa3b71147820 */ /* 0x000fe20000400000 */
[----:B------:R-:W1:Y:S01]  /*3880*/  MUFU.EX2 R127, R127 ;  /* 0x0000007f007f7308 */ /* 0x000e620000000800 */
[----:B------:R-:W-:Y:S01]  /*3890*/  FMUL R8, R31, -1.4426950216293334961 ;  /* 0xbfb8aa3b1f087820 */ /* 0x000fe20000400000 */
[----:B------:R-:W-:Y:S01]  /*38a0*/  FMUL R6, R33, -1.4426950216293334961 ;  /* 0xbfb8aa3b21067820 */ /* 0x000fe20000400000 */
[----:B------:R-:W-:Y:S01]  /*38b0*/  FMUL R4, R35, -1.4426950216293334961 ;  /* 0xbfb8aa3b23047820 */ /* 0x000fe20000400000 */
[----:B------:R-:W-:Y:S01]  /*38c0*/  FMUL R118, R108, -1.4426950216293334961 ;  /* 0xbfb8aa3b6c767820 */ /* 0x000fe20000400000 */
[----:B------:R-:W-:Y:S01]  /*38d0*/  FMUL R23, R110, -1.4426950216293334961 ;  /* 0xbfb8aa3b6e177820 */ /* 0x000fe20000400000 */
[----:B------:R-:W-:Y:S01]  /*38e0*/  FMUL R9, R30, -1.4426950216293334961 ;  /* 0xbfb8aa3b1e097820 */ /* 0x000fe20000400000 */
[----:B------:R-:W-:Y:S01]  /*38f0*/  FMUL R89, R109, -1.4426950216293334961 ;  /* 0xbfb8aa3b6d597820 */ /* 0x000fe20000400000 */
[----:B------:R-:W3:Y:S01]  /*3900*/  MUFU.EX2 R126, R126 ;  /* 0x0000007e007e7308 */ /* 0x000ee20000000800 */
[----:B------:R-:W-:Y:S01]  /*3910*/  FMUL R7, R32, -1.4426950216293334961 ;  /* 0xbfb8aa3b20077820 */ /* 0x000fe20000400000 */
[----:B------:R-:W-:Y:S01]  /*3920*/  FMUL R5, R34, -1.4426950216293334961 ;  /* 0xbfb8aa3b22057820 */ /* 0x000fe20000400000 */
[----:B------:R-:W-:Y:S01]  /*3930*/  FMUL R14, R25, -1.4426950216293334961 ;  /* 0xbfb8aa3b190e7820 */ /* 0x000fe20000400000 */
[----:B------:R-:W-:Y:S01]  /*3940*/  FMUL R16, R117, -1.4426950216293334961 ;  /* 0xbfb8aa3b75107820 */ /* 0x000fe20000400000 */
[----:B------:R-:W-:Y:S01]  /*3950*/  FMUL R10, R29, -1.4426950216293334961 ;  /* 0xbfb8aa3b1d0a7820 */ /* 0x000fe20000400000 */
[----:B------:R-:W-:Y:S01]  /*3960*/  FMUL R12, R27, -1.4426950216293334961 ;  /* 0xbfb8aa3b1b0c7820 */ /* 0x000fe20000400000 */
[----:B------:R-:W-:Y:S01]  /*3970*/  FMUL R13, R26, -1.4426950216293334961 ;  /* 0xbfb8aa3b1a0d7820 */ /* 0x000fe20000400000 */
[----:B------:R-:W4:Y:S01]  /*3980*/  MUFU.EX2 R125, R125 ;  /* 0x0000007d007d7308 */ /* 0x000f220000000800 */
[----:B------:R-:W-:Y:S01]  /*3990*/  FMUL R15, R24, -1.4426950216293334961 ;  /* 0xbfb8aa3b180f7820 */ /* 0x000fe20000400000 */
[----:B--2---:R-:W-:Y:S01]  /*39a0*/  FADD R129, R128, 1 ;  /* 0x3f80000080817421 */ /* 0x004fe20000000000 */
[----:B-1----:R-:W-:Y:S01]  /*39b0*/  FADD R128, R127, 1 ;  /* 0x3f8000007f807421 */ /* 0x002fe20000000000 */
[----:B------:R-:W-:Y:S01]  /*39c0*/  FMUL R17, R116, -1.4426950216293334961 ;  /* 0xbfb8aa3b74117820 */ /* 0x000fe20000400000 */
[----:B------:R-:W-:Y:S01]  /*39d0*/  FMUL R11, R28, -1.4426950216293334961 ;  /* 0xbfb8aa3b1c0b7820 */ /* 0x000fe20000400000 */
[----:B------:R-:W-:Y:S01]  /*39e0*/  FMUL R19, R114, -1.4426950216293334961 ;  /* 0xbfb8aa3b72137820 */ /* 0x000fe20000400000 */
[----:B------:R-:W-:Y:S01]  /*39f0*/  FMUL R18, R115, -1.4426950216293334961 ;  /* 0xbfb8aa3b73127820 */ /* 0x000fe20000400000 */
[----:B------:R-:W1:Y:S01]  /*3a00*/  MUFU.EX2 R124, R124 ;  /* 0x0000007c007c7308 */ /* 0x000e620000000800 */
[----:B---3--:R-:W-:Y:S01]  /*3a10*/  FADD R127, R126, 1 ;  /* 0x3f8000007e7f7421 */ /* 0x008fe20000000000 */
[----:B------:R-:W-:Y:S06]  /*3a20*/  BAR.SYNC.DEFER_BLOCKING 0x2, 0x80 ;  /* 0x0082000000007b1d */ /* 0x000fec0000010000 */
[----:B------:R-:W2:Y:S01]  /*3a30*/  MUFU.EX2 R123, R123 ;  /* 0x0000007b007b7308 */ /* 0x000ea20000000800 */
[----:B----4-:R-:W-:-:S07]  /*3a40*/  FADD R126, R125, 1 ;  /* 0x3f8000007d7e7421 */ /* 0x010fce0000000000 */
[----:B------:R-:W3:Y:S01]  /*3a50*/  MUFU.EX2 R122, R122 ;  /* 0x0000007a007a7308 */ /* 0x000ee20000000800 */
[----:B-1----:R-:W-:-:S07]  /*3a60*/  FADD R125, R124, 1 ;  /* 0x3f8000007c7d7421 */ /* 0x002fce0000000000 */
[----:B------:R-:W1:Y:S01]  /*3a70*/  MUFU.EX2 R121, R121 ;  /* 0x0000007900797308 */ /* 0x000e620000000800 */
[----:B--2---:R-:W-:-:S07]  /*3a80*/  FADD R124, R123, 1 ;  /* 0x3f8000007b7c7421 */ /* 0x004fce0000000000 */
[----:B------:R-:W2:Y:S01]  /*3a90*/  MUFU.EX2 R120, R120 ;  /* 0x0000007800787308 */ /* 0x000ea20000000800 */
[----:B---3--:R-:W-:-:S07]  /*3aa0*/  FADD R123, R122, 1 ;  /* 0x3f8000007a7b7421 */ /* 0x008fce0000000000 */
        /* <DEDUP_REMOVED lines=46> */
[----:B------:R-:W2:Y:S01]  /*3d90*/  MUFU.RCP R118, R89 ;  /* 0x0000005900767308 */ /* 0x000ea20000001000 */
[----:B---3--:R-:W-:-:S07]  /*3da0*/  FADD R19, R19, 1 ;  /* 0x3f80000013137421 */ /* 0x008fce0000000000 */
[----:B------:R-:W3:Y:S01]  /*3db0*/  MUFU.RCP R22, R22 ;  /* 0x0000001600167308 */ /* 0x000ee20000001000 */
[----:B-1----:R-:W-:-:S07]  /*3dc0*/  FADD R18, R18, 1 ;  /* 0x3f80000012127421 */ /* 0x002fce0000000000 */
[----:B------:R-:W1:Y:S01]  /*3dd0*/  MUFU.RCP R21, R21 ;  /* 0x0000001500157308 */ /* 0x000e620000001000 */
[----:B--2---:R-:W-:-:S04]  /*3de0*/  FMUL R118, R109, R118 ;  /* 0x000000766d767220 */ /* 0x004fc80000400000 */
[----:B------:R-:W-:-:S03]  /*3df0*/  FMUL R39, R39, R118 ;  /* 0x0000007627277220 */ /* 0x000fc60000400000 */
[----:B------:R-:W2:Y:S01]  /*3e00*/  MUFU.RCP R20, R20 ;  /* 0x0000001400147308 */ /* 0x000ea20000001000 */
[----:B---3--:R-:W-:Y:S01]  /*3e10*/  FMUL R22, R111, R22 ;  /* 0x000000166f167220 */ /* 0x008fe20000400000 */
[----:B------:R-:W-:-:S03]  /*3e20*/  FMUL R39, R60, R39 ;  /* 0x000000273c277220 */ /* 0x000fc60000400000 */
[----:B------:R-:W-:-:S03]  /*3e30*/  FMUL R41, R41, R22 ;  /* 0x0000001629297220 */ /* 0x000fc60000400000 */
[----:B------:R-:W3:Y:S01]  /*3e40*/  MUFU.RCP R8, R8 ;  /* 0x0000000800087308 */ /* 0x000ee20000001000 */
[----:B-1----:R-:W-:-:S04]  /*3e50*/  FMUL R21, R112, R21 ;  /* 0x0000001570157220 */ /* 0x002fc80000400000 */
[----:B------:R-:W-:-:S03]  /*3e60*/  FMUL R21, R42, R21 ;  /* 0x000000152a157220 */ /* 0x000fc60000400000 */
[----:B------:R-:W1:Y:S01]  /*3e70*/  MUFU.RCP R6, R6 ;  /* 0x0000000600067308 */ /* 0x000e620000001000 */
[----:B--2---:R-:W-:-:S04]  /*3e80*/  FMUL R20, R113, R20 ;  /* 0x0000001471147220 */ /* 0x004fc80000400000 */
[----:B------:R-:W-:-:S03]  /*3e90*/  FMUL R43, R43, R20 ;  /* 0x000000142b2b7220 */ /* 0x000fc60000400000 */
[----:B------:R-:W2:Y:S01]  /*3ea0*/  MUFU.RCP R4, R4 ;  /* 0x0000000400047308 */ /* 0x000ea20000001000 */
[----:B---3--:R-:W-:Y:S01]  /*3eb0*/  FMUL R8, R31, R8 ;  /* 0x000000081f087220 */ /* 0x008fe20000400000 */
[----:B------:R-:W-:-:S03]  /*3ec0*/  FMUL R43, R60, R43 ;  /* 0x0000002b3c2b7220 */ /* 0x000fc60000400000 */
[----:B------:R-:W-:Y:S01]  /*3ed0*/  FMUL R55, R55, R8 ;  /* 0x0000000837377220 */ /* 0x000fe20000400000 */
[----:B------:R-:W-:Y:S02]  /*3ee0*/  FMUL R8, R60, R21 ;  /* 0x000000153c087220 */ /* 0x000fe40000400000 */
[----:B------:R-:W3:Y:S01]  /*3ef0*/  MUFU.RCP R119, R119 ;  /* 0x0000007700777308 */ /* 0x000ee20000001000 */
[----:B-1----:R-:W-:-:S04]  /*3f00*/  FMUL R6, R33, R6 ;  /* 0x0000000621067220 */ /* 0x002fc80000400000 */
[----:B------:R-:W-:-:S03]  /*3f10*/  FMUL R57, R57, R6 ;  /* 0x0000000639397220 */ /* 0x000fc60000400000 */
[----:B------:R-:W1:Y:S01]  /*3f20*/  MUFU.RCP R23, R23 ;  /* 0x0000001700177308 */ /* 0x000e620000001000 */
[----:B--2---:R-:W-:Y:S01]  /*3f30*/  FMUL R4, R35, R4 ;  /* 0x0000000423047220 */ /* 0x004fe20000400000 */
[----:B------:R-:W-:-:S03]  /*3f40*/  FMUL R57, R60, R57 ;  /* 0x000000393c397220 */ /* 0x000fc60000400000 */
[----:B------:R-:W-:Y:S01]  /*3f50*/  FMUL R59, R59, R4 ;  /* 0x000000043b3b7220 */ /* 0x000fe20000400000 */
[----:B------:R-:W-:Y:S02]  /*3f60*/  FMUL R4, R60, R41 ;  /* 0x000000293c047220 */ /* 0x000fe40000400000 */
        /* <DEDUP_REMOVED lines=8> */
[----:B--2---:R-:W-:Y:S01]  /*3ff0*/  FMUL R9, R30, R9 ;  /* 0x000000091e097220 */ /* 0x004fe20000400000 */
[----:B------:R-:W-:-:S03]  /*4000*/  FMUL R23, R60, R23 ;  /* 0x000000173c177220 */ /* 0x000fc60000400000 */
        /* <DEDUP_REMOVED lines=11> */
[----:B------:R-:W-:Y:S01]  /*40c0*/  FMUL R49, R49, R14 ;  /* 0x0000000e31317220 */ /* 0x000fe20000400000 */
[C---:B------:R-:W-:Y:S02]  /*40d0*/  FMUL R14, R60.reuse, R55 ;  /* 0x000000373c0e7220 */ /* 0x040fe40000400000 */
[----:B------:R-:W2:Y:S01]  /*40e0*/  MUFU.RCP R122, R122 ;  /* 0x0000007a007a7308 */ /* 0x000ea20000001000 */
[----:B---3--:R-:W-:Y:S02]  /*40f0*/  FMUL R16, R117, R16 ;  /* 0x0000001075107220 */ /* 0x008fe40000400000 */
[----:B------:R-:W-:Y:S02]  /*4100*/  FMNMX.NAN R20, |R39|, |R14|, !PT ;  /* 0x4000000e27147209 */ /* 0x000fe40007820200 */
[----:B------:R-:W-:Y:S01]  /*4110*/  FMUL R47, R47, R16 ;  /* 0x000000102f2f7220 */ /* 0x000fe20000400000 */
[----:B------:R-:W-:Y:S01]  /*4120*/  FMUL R16, R60, R119 ;  /* 0x000000773c107220 */ /* 0x000fe20000400000 */
[----:B------:R-:W-:Y:S01]  /*4130*/  F2FP.SATFINITE.E2M1.F32.PACK_AB_MERGE_C R14, R14, R21, RZ ;  /* 0x000000150e0e723e */ /* 0x000fe200042070ff */
[----:B------:R-:W3:Y:S01]  /*4140*/  MUFU.RCP R12, R12 ;  /* 0x0000000c000c7308 */ /* 0x000ee20000001000 */
[----:B-1----:R-:W-:Y:S01]  /*4150*/  FMUL R10, R29, R10 ;  /* 0x0000000a1d0a7220 */ /* 0x002fe20000400000 */
[----:B------:R-:W-:Y:S01]  /*4160*/  FMUL R47, R60, R47 ;  /* 0x0000002f3c2f7220 */ /* 0x000fe20000400000 */
[----:B------:R-:W-:-:S02]  /*4170*/  F2FP.SATFINITE.E2M1.F32.PACK_AB_MERGE_C R39, R39, R16, RZ ;  /* 0x000000102727723e */ /* 0x000fc400042070ff */
[----:B------:R-:W-:Y:S01]  /*4180*/  FMUL R53, R53, R10 ;  /* 0x0000000a35357220 */ /* 0x000fe20000400000 */
[C---:B------:R-:W-:Y:S01]  /*4190*/  FMUL R10, R60.reuse, R7 ;  /* 0x000000073c0a7220 */ /* 0x040fe20000400000 */
[----:B------:R-:W-:Y:S01]  /*41a0*/  FMNMX.NAN R7, |R43|, |R6|, !PT ;  /* 0x400000062b077209 */ /* 0x000fe20007820200 */
[----:B------:R-:W1:Y:S01]  /*41b0*/  MUFU.RCP R125, R125 ;  /* 0x0000007d007d7308 */ /* 0x000e620000001000 */
[----:B--2---:R-:W-:Y:S01]  /*41c0*/  FMUL R122, R105, R122 ;  /* 0x0000007a697a7220 */ /* 0x004fe20000400000 */
[----:B------:R-:W-:Y:S01]  /*41d0*/  F2FP.SATFINITE.E2M1.F32.PACK_AB_MERGE_C R43, R43, R8, RZ ;  /* 0x000000082b2b723e */ /* 0x000fe200042070ff */
[----:B------:R-:W-:Y:S01]  /*41e0*/  FMUL R53, R60, R53 ;  /* 0x000000353c357220 */ /* 0x000fe20000400000 */
[----:B------:R-:W-:Y:S01]  /*41f0*/  FMNMX.NAN R9, |R16|, |R21|, !PT ;  /* 0x4000001510097209 */ /* 0x000fe20007820200 */
[----:B------:R-:W-:Y:S01]  /*4200*/  FMUL R97, R97, R122 ;  /* 0x0000007a61617220 */ /* 0x000fe20000400000 */
[----:B------:R-:W-:Y:S02]  /*4210*/  FMNMX.NAN R8, |R8|, |R5|, !PT ;  /* 0x4000000508087209 */ /* 0x000fe40007820200 */
[----:B------:R-:W2:Y:S01]  /*4220*/  MUFU.RCP R124, R124 ;  /* 0x0000007c007c7308 */ /* 0x000ea20000001000 */
[----:B---3--:R-:W-:Y:S01]  /*4230*/  FMUL R12, R27, R12 ;  /* 0x0000000c1b0c7220 */ /* 0x008fe20000400000 */
[----:B------:R-:W-:Y:S01]  /*4240*/  FMUL R22, R60, R97 ;  /* 0x000000613c167220 */ /* 0x000fe20000400000 */
[----:B------:R-:W-:-:S02]  /*4250*/  F2FP.SATFINITE.E2M1.F32.PACK_AB_MERGE_C R5, R6, R5, RZ ;  /* 0x000000050605723e */ /* 0x000fc400042070ff */
[----:B------:R-:W-:Y:S01]  /*4260*/  FMUL R51, R51, R12 ;  /* 0x0000000c33337220 */ /* 0x000fe20000400000 */
[----:B------:R-:W-:Y:S02]  /*4270*/  FMNMX.NAN R12, |R4|, |R57|, !PT ;  /* 0x40000039040c7209 */ /* 0x000fe40007820200 */
[----:B------:R-:W3:Y:S01]  /*4280*/  MUFU.RCP R123, R123 ;  /* 0x0000007b007b7308 */ /* 0x000ee20000001000 */
[----:B-1----:R-:W-:Y:S01]  /*4290*/  FMUL R125, R102, R125 ;  /* 0x0000007d667d7220 */ /* 0x002fe20000400000 */
[----:B------:R-:W-:Y:S02]  /*42a0*/  F2FP.SATFINITE.E2M1.F32.PACK_AB_MERGE_C R4, R4, R23, RZ ;  /* 0x000000170404723e */ /* 0x000fe400042070ff */
[-C--:B------:R-:W-:Y:S01]  /*42b0*/  FMNMX.NAN R23, |R23|, |R10|.reuse, !PT ;  /* 0x4000000a17177209 */ /* 0x080fe20007820200 */
[----:B------:R-:W-:Y:S01]  /*42c0*/  FMUL R125, R94, R125 ;  /* 0x0000007d5e7d7220 */ /* 0x000fe20000400000 */
[----:B------:R-:W-:Y:S02]  /*42d0*/  F2FP.SATFINITE.E2M1.F32.PACK_AB_MERGE_C R10, R57, R10, RZ ;  /* 0x0000000a390a723e */ /* 0x000fe400042070ff */
[----:B------:R-:W1:Y:S01]  /*42e0*/  MUFU.RCP R13, R13 ;  /* 0x0000000d000d7308 */ /* 0x000e620000001000 */
[----:B--2---:R-:W-:Y:S01]  /*42f0*/  FMUL R124, R103, R124 ;  /* 0x0000007c677c7220 */ /* 0x004fe20000400000 */
[----:B------:R-:W-:Y:S01]  /*4300*/  FMUL R16, R60, R125 ;  /* 0x0000007d3c107220 */ /* 0x000fe20000400000 */
[----:B------:R-:W-:-:S02]  /*4310*/  PRMT R5, R5, 0x7054, RZ ;  /* 0x0000705405057816 */ /* 0x000fc400000000ff */
[----:B------:R-:W-:Y:S01]  /*4320*/  FMUL R95, R95, R124 ;  /* 0x0000007c5f5f7220 */ /* 0x000fe20000400000 */
[----:B------:R-:W-:Y:S02]  /*4330*/  PRMT R10, R10, 0x7604, RZ ;  /* 0x000076040a0a7816 */ /* 0x000fe400000000ff */
[----:B------:R-:W2:Y:S01]  /*4340*/  MUFU.RCP R15, R15 ;  /* 0x0000000f000f7308 */ /* 0x000ea20000001000 */
[----:B---3--:R-:W-:Y:S01]  /*4350*/  FMUL R123, R104, R123 ;  /* 0x0000007b687b7220 */ /* 0x008fe20000400000 */
[----:B------:R-:W-:Y:S01]  /*4360*/  FMUL R95, R60, R95 ;  /* 0x0000005f3c5f7220 */ /* 0x000fe20000400000 */
[----:B------:R-:W-:Y:S02]  /*4370*/  LOP3.LUT R5, R10, R5, RZ, 0xfc, !PT ;  /* 0x000000050a057212 */ /* 0x000fe400078efcff */
[----:B------:R-:W-:Y:S01]  /*4380*/  FMUL R123, R96, R123 ;  /* 0x0000007b607b7220 */ /* 0x000fe20000400000 */
[----:B------:R-:W-:Y:S02]  /*4390*/  PRMT R43, R43, 0x7054, RZ ;  /* 0x000070542b2b7816 */ /* 0x000fe400000000ff */
[----:B------:R-:W3:Y:S01]  /*43a0*/  MUFU.RCP R127, R127 ;  /* 0x0000007f007f7308 */ /* 0x000ee20000001000 */
[----:B-1----:R-:W-:Y:S01]  /*43b0*/  FMUL R13, R26, R13 ;  /* 0x0000000d1a0d7220 */ /* 0x002fe20000400000 */
[C---:B------:R-:W-:Y:S01]  /*43c0*/  FMUL R123, R60.reuse, R123 ;  /* 0x0000007b3c7b7220 */ /* 0x040fe20000400000 */
[----:B------:R-:W-:Y:S01]  /*43d0*/  FMUL R26, R60, R49 ;  /* 0x000000313c1a7220 */ /* 0x000fe20000400000 */
[----:B------:R-:W-:Y:S01]  /*43e0*/  PRMT R4, R4, 0x7604, RZ ;  /* 0x0000760404047816 */ /* 0x000fe200000000ff */
[----:B------:R-:W-:-:S03]  /*43f0*/  FMUL R13, R50, R13 ;  /* 0x0000000d320d7220 */ /* 0x000fc60000400000 */
[----:B------:R-:W1:Y:S01]  /*4400*/  MUFU.RCP R126, R126 ;  /* 0x0000007e007e7308 */ /* 0x000e620000001000 */
[----:B--2---:R-:W-:Y:S01]  /*4410*/  FMUL R15, R24, R15 ;  /* 0x0000000f180f7220 */ /* 0x004fe20000400000 */
[C---:B------:R-:W-:Y:S01]  /*4420*/  FMUL R24, R60.reuse, R51 ;  /* 0x000000333c187220 */ /* 0x040fe20000400000 */
[----:B------:R-:W-:Y:S01]  /*4430*/  FMUL R13, R60, R13 ;  /* 0x0000000d3c0d7220 */ /* 0x000fe20000400000 */
[----:B------:R-:W-:Y:S01]  /*4440*/  LOP3.LUT R4, R4, R43, RZ, 0xfc, !PT ;  /* 0x0000002b04047212 */ /* 0x000fe200078efcff */
[----:B------:R-:W-:Y:S01]  /*4450*/  FMUL R15, R48, R15 ;  /* 0x0000000f300f7220 */ /* 0x000fe20000400000 */
[----:B------:R-:W-:Y:S02]  /*4460*/  FMNMX3.NAN R12, |R95|, |R26|, R12, !PT ;  /* 0x4000001a5f0c7276 */ /* 0x000fe4000782020c */
[----:B------:R-:W2:Y:S01]  /*4470*/  MUFU.RCP R17, R17 ;  /* 0x0000001100117308 */ /* 0x000ea20000001000 */
[----:B---3--:R-:W-:Y:S01]  /*4480*/  FMUL R127, R100, R127 ;  /* 0x0000007f647f7220 */ /* 0x008fe20000400000 */
[----:B------:R-:W-:Y:S01]  /*4490*/  FMUL R15, R60, R15 ;  /* 0x0000000f3c0f7220 */ /* 0x000fe20000400000 */
[----:B------:R-:W-:-:S02]  /*44a0*/  FMNMX3.NAN R21, |R22|, |R24|, R7, !PT ;  /* 0x4000001816157276 */ /* 0x000fc40007820207 */
[----:B------:R-:W-:Y:S01]  /*44b0*/  F2FP.SATFINITE.E2M1.F32.PACK_AB_MERGE_C R22, R22, R123, RZ ;  /* 0x0000007b1616723e */ /* 0x000fe200042070ff */
[----:B------:R-:W-:Y:S01]  /*44c0*/  FMUL R127, R92, R127 ;  /* 0x0000007f5c7f7220 */ /* 0x000fe20000400000 */
[----:B------:R-:W-:Y:S01]  /*44d0*/  F2FP.SATFINITE.E2M1.F32.PACK_AB_MERGE_C R7, R95, R16, RZ ;  /* 0x000000105f07723e */ /* 0x000fe200042070ff */
[----:B------:R-:W3:Y:S01]  /*44e0*/  MUFU.RCP R120, R120 ;  /* 0x0000007800787308 */ /* 0x000ee20000001000 */
[----:B-1----:R-:W-:Y:S01]  /*44f0*/  FMUL R126, R101, R126 ;  /* 0x0000007e657e7220 */ /* 0x002fe20000400000 */
[----:B------:R-:W-:Y:S01]  /*4500*/  F2FP.SATFINITE.E2M1.F32.PACK_AB_MERGE_C R25, R24, R13, RZ ;  /* 0x0000000d1819723e */ /* 0x000fe200042070ff */
[----:B------:R-:W-:Y:S01]  /*4510*/  FMUL R10, R60, R127 ;  /* 0x0000007f3c0a7220 */ /* 0x000fe20000400000 */
[----:B------:R-:W-:Y:S01]  /*4520*/  F2FP.SATFINITE.E2M1.F32.PACK_AB_MERGE_C R24, R26, R15, RZ ;  /* 0x0000000f1a18723e */ /* 0x000fe200042070ff */
[----:B------:R-:W-:Y:S01]  /*4530*/  FMUL R93, R93, R126 ;  /* 0x0000007e5d5d7220 */ /* 0x000fe20000400000 */
[----:B------:R-:W-:Y:S02]  /*4540*/  PRMT R22, R22, 0x7054, RZ ;  /* 0x0000705416167816 */ /* 0x000fe400000000ff */
[----:B------:R-:W1:Y:S01]  /*4550*/  MUFU.RCP R121, R121 ;  /* 0x0000007900797308 */ /* 0x000e620000001000 */
[----:B--2---:R-:W-:Y:S01]  /*4560*/  FMUL R17, R116, R17 ;  /* 0x0000001174117220 */ /* 0x004fe20000400000 */
[----:B------:R-:W-:Y:S01]  /*4570*/  PRMT R7, R7, 0x7604, RZ ;  /* 0x0000760407077816 */ /* 0x000fe200000000ff */
[----:B------:R-:W-:Y:S01]  /*4580*/  FMUL R93, R60, R93 ;  /* 0x0000005d3c5d7220 */ /* 0x000fe20000400000 */
[----:B------:R-:W-:Y:S01]  /*4590*/  PRMT R25, R25, 0x7054, RZ ;  /* 0x0000705419197816 */ /* 0x000fe200000000ff */
[----:B------:R-:W-:Y:S01]  /*45a0*/  FMUL R17, R46, R17 ;  /* 0x000000112e117220 */ /* 0x000fe20000400000 */
[----:B------:R-:W-:-:S02]  /*45b0*/  PRMT R24, R24, 0x7604, RZ ;  /* 0x0000760418187816 */ /* 0x000fc400000000ff */
[----:B------:R-:W2:Y:S01]  /*45c0*/  MUFU.RCP R129, R129 ;  /* 0x0000008100817308 */ /* 0x000ea20000001000 */
[----:B---3--:R-:W-:Y:S01]  /*45d0*/  FMUL R120, R107, R120 ;  /* 0x000000786b787220 */ /* 0x008fe20000400000 */
[----:B------:R-:W-:Y:S02]  /*45e0*/  LOP3.LUT R7, R7, R22, RZ, 0xfc, !PT ;  /* 0x0000001607077212 */ /* 0x000fe400078efcff */
[----:B------:R-:W-:Y:S01]  /*45f0*/  FMNMX3.NAN R20, |R93|, |R47|, R20, !PT ;  /* 0x4000002f5d147276 */ /* 0x000fe20007820214 */
[----:B------:R-:W-:Y:S01]  /*4600*/  FMUL R37, R37, R120 ;  /* 0x0000007825257220 */ /* 0x000fe20000400000 */
[----:B------:R-:W-:Y:S02]  /*4610*/  F2FP.SATFINITE.E2M1.F32.PACK_AB_MERGE_C R32, R93, R10, RZ ;  /* 0x0000000a5d20723e */ /* 0x000fe400042070ff */
[----:B------:R-:W3:Y:S01]  /*4620*/  MUFU.RCP R128, R128 ;  /* 0x0000008000807308 */ /* 0x000ee20000001000 */
[----:B-1----:R-:W-:Y:S01]  /*4630*/  FMUL R121, R106, R121 ;  /* 0x000000796a797220 */ /* 0x002fe20000400000 */
[----:B------:R-:W-:Y:S01]  /*4640*/  FMUL R6, R60, R37 ;  /* 0x000000253c067220 */ /* 0x000fe20000400000 */
[----:B------:R-:W-:-:S02]  /*4650*/  LOP3.LUT R24, R24, R25, RZ, 0xfc, !PT ;  /* 0x0000001918187212 */ /* 0x000fc400078efcff */
[----:B------:R-:W-:Y:S01]  /*4660*/  FMUL R121, R36, R121 ;  /* 0x0000007924797220 */ /* 0x000fe20000400000 */
[----:B------:R-:W-:Y:S02]  /*4670*/  LOP3.LUT R39, R4, 0xff, R39, 0xf8, !PT ;  /* 0x000000ff04277812 */ /* 0x000fe400078ef827 */
[----:B------:R-:W1:Y:S01]  /*4680*/  MUFU.RCP R11, R11 ;  /* 0x0000000b000b7308 */ /* 0x000e620000001000 */
[----:B--2---:R-:W-:Y:S01]  /*4690*/  FMUL R129, R98, R129 ;  /* 0x0000008162817220 */ /* 0x004fe20000400000 */
[----:B------:R-:W-:Y:S01]  /*46a0*/  FMUL R121, R60, R121 ;  /* 0x000000793c797220 */ /* 0x000fe20000400000 */
[----:B------:R-:W-:Y:S02]  /*46b0*/  LOP3.LUT R7, R7, 0xff, R32, 0xf8, !PT ;  /* 0x000000ff07077812 */ /* 0x000fe400078ef820 */
[----:B------:R-:W-:Y:S01]  /*46c0*/  FMUL R129, R90, R129 ;  /* 0x000000815a817220 */ /* 0x000fe20000400000 */
[----:B------:R-:W-:Y:S02]  /*46d0*/  LOP3.LUT R25, R5, 0xff, R14, 0xf8, !PT ;  /* 0x000000ff05197812 */ /* 0x000fe400078ef80e */
[----:B------:R-:W2:Y:S01]  /*46e0*/  MUFU.RCP R19, R19 ;  /* 0x0000001300137308 */ /* 0x000ea20000001000 */
[----:B---3--:R-:W-:Y:S01]  /*46f0*/  FMUL R128, R99, R128 ;  /* 0x0000008063807220 */ /* 0x008fe20000400000 */
[----:B------:R-:W-:Y:S01]  /*4700*/  FMUL R22, R60, R129 ;  /* 0x000000813c167220 */ /* 0x000fe20000400000 */
[----:B------:R-:W-:-:S02]  /*4710*/  FMNMX3.NAN R8, |R123|, |R13|, R8, !PT ;  /* 0x4000000d7b087276 */ /* 0x000fc40007820208 */
[----:B------:R-:W-:Y:S01]  /*4720*/  FMUL R91, R91, R128 ;  /* 0x000000805b5b7220 */ /* 0x000fe20000400000 */
[----:B------:R-:W-:Y:S02]  /*4730*/  FMNMX3.NAN R23, |R16|, |R15|, R23, !PT ;  /* 0x4000000f10177276 */ /* 0x000fe40007820217 */
[----:B------:R-:W3:Y:S01]  /*4740*/  MUFU.RCP R18, R18 ;  /* 0x0000001200127308 */ /* 0x000ee20000001000 */
[----:B-1----:R-:W-:Y:S01]  /*4750*/  FMUL R11, R28, R11 ;  /* 0x0000000b1c0b7220 */ /* 0x002fe20000400000 */
[C---:B------:R-:W-:Y:S01]  /*4760*/  FMUL R28, R60.reuse, R17 ;  /* 0x000000113c1c7220 */ /* 0x040fe20000400000 */
[----:B------:R-:W-:Y:S01]  /*4770*/  FMUL R91, R60, R91 ;  /* 0x0000005b3c5b7220 */ /* 0x000fe20000400000 */
[----:B------:R-:W-:Y:S01]  /*4780*/  FMNMX.NAN R20, R21, R20, !PT ;  /* 0x0000001415147209 */ /* 0x000fe20007820000 */
[----:B------:R-:W-:Y:S02]  /*4790*/  FMUL R11, R52, R11 ;  /* 0x0000000b340b7220 */ /* 0x000fe40000400000 */
[----:B------:R-:W-:Y:S01]  /*47a0*/  F2FP.SATFINITE.E2M1.F32.PACK_AB_MERGE_C R47, R47, R28, RZ ;  /* 0x0000001c2f2f723e */ /* 0x000fe200042070ff */
[----:B--2---:R-:W-:Y:S01]  /*47b0*/  FMUL R19, R114, R19 ;  /* 0x0000001372137220 */ /* 0x004fe20000400000 */
[----:B------:R-:W-:-:S02]  /*47c0*/  F2FP.SATFINITE.E2M1.F32.PACK_AB_MERGE_C R4, R91, R22, RZ ;  /* 0x000000165b04723e */ /* 0x000fc400042070ff */
[----:B------:R-:W-:Y:S01]  /*47d0*/  LOP3.LUT R24, R24, 0xff, R47, 0xf8, !PT ;  /* 0x000000ff18187812 */ /* 0x000fe200078ef82f */
[----:B------:R-:W-:Y:S01]  /*47e0*/  FMUL R19, R44, R19 ;  /* 0x000000132c137220 */ /* 0x000fe20000400000 */
[----:B------:R-:W-:Y:S02]  /*47f0*/  PRMT R4, R4, 0x6540, R7 ;  /* 0x0000654004047816 */ /* 0x000fe40000000007 */
[----:B------:R-:W-:Y:S01]  /*4800*/  FMNMX3.NAN R9, |R10|, |R28|, R9, !PT ;  /* 0x4000001c0a097276 */ /* 0x000fe20007820209 */
[----:B---3--:R-:W-:Y:S01]  /*4810*/  FMUL R18, R115, R18 ;  /* 0x0000001273127220 */ /* 0x008fe20000400000 */
[----:B------:R-:W-:Y:S02]  /*4820*/  FMUL R19, R60, R19 ;  /* 0x000000133c137220 */ /* 0x000fe40000400000 */
[----:B------:R-:W-:Y:S01]  /*4830*/  FMNMX.NAN R8, R8, R9, !PT ;  /* 0x0000000908087209 */ /* 0x000fe20007820000 */
[----:B------:R-:W-:Y:S01]  /*4840*/  FMUL R45, R45, R18 ;  /* 0x000000122d2d7220 */ /* 0x000fe20000400000 */
[----:B------:R-:W-:Y:S01]  /*4850*/  FMUL R18, R60, R11 ;  /* 0x0000000b3c127220 */ /* 0x000fe20000400000 */
[----:B------:R-:W-:-:S02]  /*4860*/  FMNMX.NAN R11, |R6|, |R53|, !PT ;  /* 0x40000035060b7209 */ /* 0x000fc40007820200 */
[----:B------:R-:W-:Y:S01]  /*4870*/  FMUL R30, R60, R45 ;  /* 0x0000002d3c1e7220 */ /* 0x000fe20000400000 */
[----:B------:R-:W-:Y:S02]  /*4880*/  F2FP.SATFINITE.E2M1.F32.PACK_AB_MERGE_C R6, R6, R121, RZ ;  /* 0x000000790606723e */ /* 0x000fe400042070ff */
[-C--:B------:R-:W-:Y:S02]  /*4890*/  FMNMX.NAN R121, |R121|, |R18|.reuse, !PT ;  /* 0x4000001279797209 */ /* 0x080fe40007820200 */
[----:B------:R-:W-:Y:S02]  /*48a0*/  F2FP.SATFINITE.E2M1.F32.PACK_AB_MERGE_C R18, R53, R18, RZ ;  /* 0x000000123512723e */ /* 0x000fe400042070ff */
[----:B------:R-:W-:Y:S02]  /*48b0*/  F2FP.SATFINITE.E2M1.F32.PACK_AB_MERGE_C R17, R30, R19, RZ ;  /* 0x000000131e11723e */ /* 0x000fe400042070ff */
[----:B------:R-:W-:Y:S02]  /*48c0*/  PRMT R5, R6, 0x6540, R39 ;  /* 0x0000654006057816 */ /* 0x000fe40000000027 */
[----:B------:R-:W-:-:S02]  /*48d0*/  PRMT R6, R17, 0x6540, R24 ;  /* 0x0000654011067816 */ /* 0x000fc40000000018 */
[----:B------:R-:W-:Y:S02]  /*48e0*/  PRMT R7, R18, 0x6540, R25 ;  /* 0x0000654012077816 */ /* 0x000fe40000000019 */
[----:B------:R-:W-:Y:S02]  /*48f0*/  FMNMX3.NAN R11, |R91|, |R30|, R11, !PT ;  /* 0x4000001e5b0b7276 */ /* 0x000fe4000782020b */
[----:B------:R-:W-:Y:S01]  /*4900*/  FMNMX3.NAN R22, |R22|, |R19|, R121, !PT ;  /* 0x4000001316167276 */ /* 0x000fe20007820279 */
[----:B------:R1:W-:Y:S01]  /*4910*/  STS.128 [R69+0x4400], R4 ;  /* 0x0044000445007388 */ /* 0x0003e20000000c00 */
[----:B------:R-:W-:Y:S02]  /*4920*/  FMNMX3.NAN R11, R11, R12, R20, !PT ;  /* 0x0000000c0b0b7276 */ /* 0x000fe40007820014 */
[----:B------:R-:W-:Y:S01]  /*4930*/  FMNMX3.NAN R8, R22, R23, R8, !PT ;  /* 0x0000001716087276 */ /* 0x000fe20007820008 */
[----:B------:R2:W-:Y:S06]  /*4940*/  MEMBAR.ALL.CTA ;  /* 0x0000000000007992 */ /* 0x0005ec0000008000 */
[----:B--2---:R-:W2:Y:S01]  /*4950*/  FENCE.VIEW.ASYNC.S ;  /* 0x00000000000073c6 */ /* 0x004ea20000000000 */
[----:B------:R-:W-:-:S04]  /*4960*/  FMNMX3.NAN R11, R8, R11, RZ, !PT ;  /* 0x0000000b080b7276 */ /* 0x000fc800078200ff */
[----:B------:R-:W-:Y:S01]  /*4970*/  FMNMX R88, R11, R88, !PT ;  /* 0x000000580b587209 */ /* 0x000fe20007800000 */
[----:B--2---:R-:W-:Y:S06]  /*4980*/  BAR.SYNC.DEFER_BLOCKING 0x2, 0x80 ;  /* 0x0082000000007b1d */ /* 0x004fec0000010000 */
[----:B------:R-:W-:Y:S05]  /*4990*/  @P2 BRA `(.L_x_56) ;  /* 0x0000000000442947 */ /* 0x000fea0003800000 */
[----:B------:R-:W-:Y:S01]  /*49a0*/  IMAD R62, R61, 0x4, R62 ;  /* 0x000000043d3e7824 */ /* 0x000fe200078e023e */
[----:B------:R-:W-:Y:S01]  /*49b0*/  UIADD3 UR12, UP0, UPT, UR10, 0x2c0, URZ ;  /* 0x000002c00a0c7890 */ /* 0x000fe2000ff1e0ff */
[----:B------:R-:W-:Y:S02]  /*49c0*/  PLOP3.LUT P0, PT, PT, PT, PT, 0x80, 0x8 ;  /* 0x000000000008781c */ /* 0x000fe40003f0f070 */
[----:B-1----:R-:W-:Y:S01]  /*49d0*/  IADD3 R4, PT, PT, R3, 0x4400, RZ ;  /* 0x0000440003047810 */ /* 0x002fe20007ffe0ff */
[----:B------:R-:W-:Y:S01]  /*49e0*/  IMAD.SHL.U32 R62, R62, 0x20, RZ ;  /* 0x000000203e3e7824 */ /* 0x000fe200078e00ff */
[----:B------:R-:W-:-:S12]  /*49f0*/  UIADD3.X UR13, UPT, UPT, URZ, UR11, URZ, UP0, !UPT ;  /* 0x0000000bff0d7290 */ /* 0x000fd800087fe4ff */
.L_x_57:
        /* <DEDUP_REMOVED lines=10> */
[----:B------:R0:W-:Y:S02]  /*4aa0*/  UTMACMDFLUSH ;  /* 0x00000000000079b7 */ /* 0x0001e40000000000 */
.L_x_56:
[----:B------:R-:W-:Y:S01]  /*4ab0*/  BAR.SYNC.DEFER_BLOCKING 0x2, 0x80 ;  /* 0x0082000000007b1d */ /* 0x000fe20000010000 */
[----:B------:R-:W-:Y:S02]  /*4ac0*/  IADD3 R86, PT, PT, R86, 0x1, RZ ;  /* 0x0000000156567810 */ /* 0x000fe40007ffe0ff */
[----:B------:R-:W-:-:S03]  /*4ad0*/  IADD3 R87, PT, PT, R87, -0x1, RZ ;  /* 0xffffffff57577810 */ /* 0x000fc60007ffe0ff */
[----:B------:R-:W-:Y:S05]  /*4ae0*/  @!P3 BRA `(.L_x_58) ;  /* 0xffffffe000e0b947 */ /* 0x000fea000383ffff */
[-C--:B-1----:R-:W-:Y:S01]  /*4af0*/  LEA R5, R70, R3.reuse, 0x3 ;  /* 0x0000000346057211 */ /* 0x082fe200078e18ff */
[----:B------:R-:W-:Y:S01]  /*4b00*/  BSSY B0, `(.L_x_59) ;  /* 0x0000005000007945 */ /* 0x000fe20003800000 */
[----:B------:R-:W-:Y:S02]  /*4b10*/  SHF.L.U32 R6, R68, 0x1f, RZ ;  /* 0x0000001f44067819 */ /* 0x000fe400000006ff */
[----:B------:R-:W-:Y:S02]  /*4b20*/  LEA R63, R70, R3, 0x4 ;  /* 0x00000003463f7211 */ /* 0x000fe400078e20ff */
[----:B------:R-:W1:Y:S02]  /*4b30*/  SYNCS.PHASECHK.TRANS64.TRYWAIT P0, [R5+URZ+0x50], R6 ;  /* 0x00005006050075a7 */ /* 0x000e6400080011ff */
[----:B-1----:R-:W-:Y:S05]  /*4b40*/  @!P0 BRA `(.L_x_60) ;  /* 0x0000000800c08947 */ /* 0x002fea0003800000 */
.L_x_92:
[----:B------:R-:W-:Y:S05]  /*4b50*/  BSYNC B0 ;  /* 0x0000000000007941 */ /* 0x000fea0003800000 */
.L_x_59:
[----:B------:R-:W2:Y:S01]  /*4b60*/  LDS.128 R60, [R63+0x37c10] ;  /* 0x037c10003f3c7984 */ /* 0x000ea20000000c00 */
[----:B------:R-:W-:Y:S01]  /*4b70*/  CREDUX.MAXABS.F32.NAN UR4, R88 ;  /* 0x00000000580472cc */ /* 0x000fe20000006400 */
[----:B------:R-:W-:Y:S01]  /*4b80*/  BSSY.RECONVERGENT B0, `(.L_x_61) ;  /* 0x0000013000007945 */ /* 0x000fe20003800200 */
[----:B------:R-:W-:Y:S01]  /*4b90*/  ISETP.NE.AND P0, PT, R64, RZ, PT ;  /* 0x000000ff4000720c */ /* 0x000fe20003f05270 */
[----:B------:R3:W-:Y:S06]  /*4ba0*/  MEMBAR.ALL.CTA ;  /* 0x0000000000007992 */ /* 0x0007ec0000008000 */
[----:B---3--:R-:W3:Y:S01]  /*4bb0*/  FENCE.VIEW.ASYNC.S ;  /* 0x00000000000073c6 */ /* 0x008ee20000000000 */
[----:B------:R-:W-:-:S03]  /*4bc0*/  VIADD R70, R70, 0x1 ;  /* 0x0000000146467836 */ /* 0x000fc60000000000 */
[----:B-1----:R-:W-:Y:S01]  /*4bd0*/  IMAD.U32 R7, RZ, RZ, UR4 ;  /* 0x00000004ff077e24 */ /* 0x002fe2000f8e00ff */
[----:B---3--:R1:W-:Y:S04]  /*4be0*/  SYNCS.ARRIVE.TRANS64.ART0 RZ, [R5+URZ+0x60], R0 ;  /* 0x0000600005ff79a7 */ /* 0x0083e800085000ff */
[----:B------:R1:W-:Y:S01]  /*4bf0*/  @!P0 STS [R80+0x37c00], R7 ;  /* 0x037c000750008388 */ /* 0x0003e20000000800 */
[----:B------:R-:W-:Y:S01]  /*4c00*/  BAR.SYNC.DEFER_BLOCKING 0x2, 0x80 ;  /* 0x0082000000007b1d */ /* 0x000fe20000010000 */
[----:B------:R-:W-:-:S13]  /*4c10*/  LOP3.LUT P0, RZ, R82, R64, RZ, 0xfc, !PT ;  /* 0x0000004052ff7212 */ /* 0x000fda000780fcff */
[----:B------:R-:W-:Y:S05]  /*4c20*/  @P0 BRA `(.L_x_62) ;  /* 0x0000000000200947 */ /* 0x000fea0003800000 */
[----:B------:R-:W-:Y:S01]  /*4c30*/  IMAD.U32 R3, RZ, RZ, UR7 ;  /* 0x00000007ff037e24 */ /* 0x000fe2000f8e00ff */
[----:B------:R-:W3:Y:S04]  /*4c40*/  LDCU.64 UR4, c[0x0][0x740] ;  /* 0x0000e800ff0477ac */ /* 0x000ee80008000a00 */
[----:B-1----:R-:W1:Y:S01]  /*4c50*/  LDS.128 R4, [R3+0x37c00] ;  /* 0x037c000003047984 */ /* 0x002e620000000c00 */
[----:B---3--:R-:W-:-:S04]  /*4c60*/  LEA R8, P0, R65, UR4, 0x2 ;  /* 0x0000000441087c11 */ /* 0x008fc8000f8010ff */
[----:B------:R-:W-:Y:S02]  /*4c70*/  LEA.HI.X R9, R65, UR5, R2, 0x2, P0 ;  /* 0x0000000541097c11 */ /* 0x000fe400080f1402 */
[----:B-1----:R-:W-:-:S04]  /*4c80*/  FMNMX3 R4, R4, RZ, R5, !PT ;  /* 0x000000ff04047276 */ /* 0x002fc80007800005 */
[----:B------:R-:W-:-:S05]  /*4c90*/  FMNMX3 R7, R4, R6, R7, !PT ;  /* 0x0000000604077276 */ /* 0x000fca0007800007 */
[----:B------:R3:W-:Y:S02]  /*4ca0*/  REDG.E.MAX.S32.STRONG.GPU desc[UR22][R8.64], R7 ;  /* 0x000000070800798e */ /* 0x0007e4000d12e316 */
.L_x_62:
[----:B------:R-:W-:Y:S05]  /*4cb0*/  BSYNC.RECONVERGENT B0 ;  /* 0x0000000000007941 */ /* 0x000fea0003800200 */
.L_x_61:
[----:B--2---:R-:W-:Y:S02]  /*4cc0*/  ISETP.NE.AND P0, PT, R63, 0x1, PT ;  /* 0x000000013f00780c */ /* 0x004fe40003f05270 */
[----:B------:R-:W-:-:S04]  /*4cd0*/  ISETP.NE.AND P1, PT, R70, 0x2, PT ;  /* 0x000000024600780c */ /* 0x000fc80003f25270 */
[----:B-1----:R-:W-:Y:S02]  /*4ce0*/  SEL R5, RZ, 0x1, P1 ;  /* 0x00000001ff057807 */ /* 0x002fe40000800000 */
[----:B------:R-:W-:Y:S02]  /*4cf0*/  SEL R70, R70, RZ, P1 ;  /* 0x000000ff46467207 */ /* 0x000fe40000800000 */
[----:B------:R-:W-:-:S03]  /*4d00*/  LOP3.LUT R68, R68, R5, RZ, 0x3c, !PT ;  /* 0x0000000544447212 */ /* 0x000fc600078e3cff */
[----:B------:R-:W-:Y:S05]  /*4d10*/  @!P0 BRA `(.L_x_63) ;  /* 0xffffffe0000c8947 */ /* 0x000fea000383ffff */
.L_x_50:
[----:B------:R-:W-:-:S13]  /*4d20*/  ISETP.NE.AND P0, PT, R82, RZ, PT ;  /* 0x000000ff5200720c */ /* 0x000fda0003f05270 */
[----:B------:R-:W-:Y:S05]  /*4d30*/  @P0 BRA `(.L_x_64) ;  /* 0x00000000001c0947 */ /* 0x000fea0003800000 */
[----:B------:R-:W2:Y:S01]  /*4d40*/  S2UR UR4, SR_CgaCtaId ;  /* 0x00000000000479c3 */ /* 0x000ea20000008800 */
[----:B------:R-:W-:Y:S01]  /*4d50*/  ELECT P1, URZ, PT ;  /* 0x0000000000ff782f */ /* 0x000fe20003820000 */
[----:B------:R-:W-:Y:S01]  /*4d60*/  HFMA2 R2, -RZ, RZ, 0, 5.9604644775390625e-08 ;  /* 0x00000001ff027431 */ /* 0x000fe200000001ff */
[----:B------:R-:W-:-:S05]  /*4d70*/  UMOV UR5, 0x40 ;  /* 0x0000004000057882 */ /* 0x000fca0000000000 */
[----:B------:R-:W-:Y:S01]  /*4d80*/  UVIRTCOUNT.DEALLOC.SMPOOL 0x80 ;  /* 0x000000800000784c */ /* 0x000fe20000000000 */
[----:B--2---:R-:W-:-:S09]  /*4d90*/  ULEA UR4, UR4, UR5, 0x18 ;  /* 0x0000000504047291 */ /* 0x004fd2000f8ec0ff */
[----:B------:R2:W-:Y:S03]  /*4da0*/  @P1 STS.U8 [UR4], R2 ;  /* 0x00000002ff001988 */ /* 0x0005e60008000004 */
.L_x_64:
[----:B------:R-:W-:Y:S06]  /*4db0*/  BAR.SYNC.DEFER_BLOCKING 0x2, 0x80 ;  /* 0x0082000000007b1d */ /* 0x000fec0000010000 */
[----:B------:R-:W-:Y:S05]  /*4dc0*/  @P0 BRA `(.L_x_65) ;  /* 0x00000000009c0947 */ /* 0x000fea0003800000 */
[----:B------:R-:W4:Y:S01]  /*4dd0*/  S2UR UR5, SR_CgaCtaId ;  /* 0x00000000000579c3 */ /* 0x000f220000008800 */
[----:B------:R-:W-:Y:S01]  /*4de0*/  NOP ;  /* 0x0000000000007918 */ /* 0x000fe20000000000 */
[----:B------:R-:W-:Y:S01]  /*4df0*/  UMOV UR4, 0x50 ;  /* 0x0000005000047882 */ /* 0x000fe20000000000 */
[----:B------:R-:W-:Y:S01]  /*4e00*/  LOP3.LUT R4, R81, 0xffff, RZ, 0xc0, !PT ;  /* 0x0000ffff51047812 */ /* 0x000fe200078ec0ff */
[----:B-1----:R-:W-:-:S03]  /*4e10*/  IMAD.MOV.U32 R3, RZ, RZ, 0xffff ;  /* 0x0000ffffff037424 */ /* 0x002fc600078e00ff */
[----:B------:R-:W-:-:S04]  /*4e20*/  SHF.R.U32.HI R4, RZ, 0x5, R4 ;  /* 0x00000005ff047819 */ /* 0x000fc80000011604 */
[----:B------:R-:W-:Y:S01]  /*4e30*/  SHF.L.U32 R3, R3, R4, RZ ;  /* 0x0000000403037219 */ /* 0x000fe200000006ff */
[----:B------:R-:W-:-:S05]  /*4e40*/  VIADD R5, R4, 0x10 ;  /* 0x0000001004057836 */ /* 0x000fca0000000000 */
[----:B------:R-:W-:Y:S01]  /*4e50*/  SHF.L.U32 R0, R0, R5, RZ ;  /* 0x0000000500007219 */ /* 0x000fe200000006ff */
[----:B----4-:R-:W-:-:S03]  /*4e60*/  ULEA UR5, UR5, UR4, 0x18 ;  /* 0x0000000405057291 */ /* 0x010fc6000f8ec0ff */
[----:B------:R-:W-:-:S04]  /*4e70*/  LOP3.LUT R5, R0, R3, RZ, 0xfc, !PT ;  /* 0x0000000300057212 */ /* 0x000fc800078efcff */
[C---:B------:R-:W-:Y:S02]  /*4e80*/  LOP3.LUT R3, R5.reuse, 0xffff, RZ, 0xc0, !PT ;  /* 0x0000ffff05037812 */ /* 0x040fe400078ec0ff */
[----:B--2---:R-:W1:Y:S02]  /*4e90*/  LDS R2, [UR5] ;  /* 0x00000005ff027984 */ /* 0x004e640008000800 */
[----:B-1----:R-:W-:-:S04]  /*4ea0*/  LOP3.LUT R0, R5, 0xffff, R2, 0x80, !PT ;  /* 0x0000ffff05007812 */ /* 0x002fc800078e8002 */
[----:B------:R-:W-:-:S13]  /*4eb0*/  ISETP.NE.AND P0, PT, R0, R3, PT ;  /* 0x000000030000720c */ /* 0x000fda0003f05270 */
[----:B------:R-:W-:Y:S05]  /*4ec0*/  @P0 BRA `(.L_x_66) ;  /* 0x0000000000500947 */ /* 0x000fea0003800000 */
[----:B------:R-:W-:Y:S02]  /*4ed0*/  SHF.R.U32.HI R0, RZ, 0x10, R2 ;  /* 0x00000010ff007819 */ /* 0x000fe40000011602 */
[----:B------:R-:W-:-:S04]  /*4ee0*/  SHF.R.U32.HI R3, RZ, 0x10, R5 ;  /* 0x00000010ff037819 */ /* 0x000fc80000011605 */
[----:B------:R-:W-:-:S04]  /*4ef0*/  LOP3.LUT R0, R0, R3, RZ, 0xc0, !PT ;  /* 0x0000000300007212 */ /* 0x000fc800078ec0ff */
[----:B------:R-:W-:-:S13]  /*4f00*/  ISETP.NE.AND P0, PT, R0, R3, PT ;  /* 0x000000030000720c */ /* 0x000fda0003f05270 */
[----:B------:R-:W-:Y:S05]  /*4f10*/  @P0 BRA `(.L_x_67) ;  /* 0x0000000000300947 */ /* 0x000fea0003800000 */
[----:B------:R-:W-:Y:S01]  /*4f20*/  R2UR UR8, R5 ;  /* 0x00000000050872ca */ /* 0x000fe200000e0000 */
[----:B------:R-:W1:Y:S01]  /*4f30*/  S2R R2, SR_LANEID ;  /* 0x0000000000027919 */ /* 0x000e620000000000 */
[----:B------:R-:W-:Y:S02]  /*4f40*/  VOTEU.ANY UR6, UPT, PT ;  /* 0x0000000000067886 */ /* 0x000fe400038e0100 */
[----:B------:R-:W-:-:S09]  /*4f50*/  UFLO.U32 UR6, UR6 ;  /* 0x00000006000672bd */ /* 0x000fd200080e0000 */
[----:B------:R-:W-:-:S06]  /*4f60*/  ULOP3.LUT UR8, URZ, UR8, URZ, 0x33, !UPT ;  /* 0x00000008ff087292 */ /* 0x000fcc000f8e33ff */
[----:B------:R-:W-:-:S04]  /*4f70*/  IMAD.U32 R0, RZ, RZ, UR8 ;  /* 0x00000008ff007e24 */ /* 0x000fc8000f8e00ff */
[----:B------:R-:W2:Y:S02]  /*4f80*/  REDUX UR4, R0 ;  /* 0x00000000000473c4 */ /* 0x000ea40000000000 */
[----:B------:R4:W-:Y:S01]  /*4f90*/  UTCATOMSWS.AND URZ, UR8 ;  /* 0x0000000800ff79e3 */ /* 0x0009e20008000000 */
[----:B-1----:R-:W-:Y:S01]  /*4fa0*/  ISETP.EQ.U32.AND P0, PT, R2, UR6, PT ;  /* 0x0000000602007c0c */ /* 0x002fe2000bf02070 */
[----:B--2---:R-:W-:-:S12]  /*4fb0*/  IMAD.U32 R2, RZ, RZ, UR4 ;  /* 0x00000004ff027e24 */ /* 0x004fd8000f8e00ff */
[----:B------:R4:W-:Y:S01]  /*4fc0*/  @P0 ATOMS.AND RZ, [UR5], R2 ;  /* 0x00000002ffff098c */ /* 0x0009e2000a800005 */
[----:B------:R-:W-:Y:S05]  /*4fd0*/  BRA `(.L_x_68) ;  /* 0x0000000000147947 */ /* 0x000fea0003800000 */
.L_x_67:
[----:B------:R-:W-:Y:S02]  /*4fe0*/  MOV R2, 0x5000 ;  /* 0x0000500000027802 */ /* 0x000fe40000000f00 */
[----:B---3--:R-:W-:Y:S05]  /*4ff0*/  CALL.REL.NOINC `($__internal_0_$__cuda_sm10x_tcgen05_guardrail_trap_col_being_dealloced_not_returned_by_alloc) ;  /* 0x0000000400ac7944 */ /* 0x008fea0003c00000 */
[----:B------:R-:W-:Y:S05]  /*5000*/  BRA `(.L_x_68) ;  /* 0x0000000000087947 */ /* 0x000fea0003800000 */
.L_x_66:
[----:B------:R-:W-:Y:S02]  /*5010*/  MOV R2, 0x5030 ;  /* 0x0000503000027802 */ /* 0x000fe40000000f00 */
[----:B---3--:R-:W-:Y:S05]  /*5020*/  CALL.REL.NOINC `($__internal_2_$__cuda_sm10x_tcgen05_guardrail_trap_unallocated_columns_being_dealloced) ;  /* 0x0000000400b87944 */ /* 0x008fea0003c00000 */
.L_x_68:
[----:B------:R-:W-:Y:S01]  /*5030*/  NOP ;  /* 0x0000000000007918 */ /* 0x000fe20000000000 */
.L_x_65:
[----:B------:R-:W-:-:S04]  /*5040*/  DEPBAR.LE SB0, 0x0 ;  /* 0x000080000000791a */ /* 0x000fc80000000000 */
[----:B------:R-:W-:-:S04]  /*5050*/  DEPBAR.LE SB0, 0x0 ;  /* 0x000080000000791a */ /* 0x000fc80000000000 */
[----:B----4-:R-:W-:Y:S05]  /*5060*/  EXIT ;  /* 0x000000000000794d */ /* 0x010fea0003800000 */
.L_x_20:
[----:B------:R-:W-:-:S07]  /*5070*/  MOV R20, R21 ;  /* 0x0000001500147202 */ /* 0x000fce0000000f00 */
.L_x_69:
[----:B----4-:R4:W3:Y:S02]  /*5080*/  SYNCS.PHASECHK.TRANS64.TRYWAIT P0, [R14+URZ+0x60], R21 ;  /* 0x000060150e0075a7 */ /* 0x0108e400080011ff */
[----:B---3--:R-:W-:Y:S05]  /*5090*/  @!P0 NANOSLEEP.SYNCS 0x989680 ;  /* 0x009896800000895d */ /* 0x008fea0003900000 */
[----:B------:R-:W3:Y:S02]  /*50a0*/  @!P0 SYNCS.PHASECHK.TRANS64 P0, [R14+URZ+0x60], R21 ;  /* 0x000060150e0085a7 */ /* 0x000ee400080010ff */
[----:B---3--:R-:W-:Y:S05]  /*50b0*/  @!P0 BRA `(.L_x_69) ;  /* 0xfffffffc00f08947 */ /* 0x008fea000383ffff */
[----:B------:R-:W-:Y:S05]  /*50c0*/  BRA `(.L_x_70) ;  /* 0xffffffbc00787947 */ /* 0x000fea000383ffff */
.L_x_22:
[----:B------:R-:W-:-:S07]  /*50d0*/  MOV R7, R6 ;  /* 0x0000000600077202 */ /* 0x000fce0000000f00 */
.L_x_71:
[----:B--2---:R2:W3:Y:S02]  /*50e0*/  SYNCS.PHASECHK.TRANS64.TRYWAIT P0, [R2+URZ+0x60], R7 ;  /* 0x00006007020075a7 */ /* 0x0044e400080011ff */
[----:B---3--:R-:W-:Y:S05]  /*50f0*/  @!P0 NANOSLEEP.SYNCS 0x989680 ;  /* 0x009896800000895d */ /* 0x008fea0003900000 */
[----:B------:R-:W3:Y:S02]  /*5100*/  @!P0 SYNCS.PHASECHK.TRANS64 P0, [R2+URZ+0x60], R7 ;  /* 0x00006007020085a7 */ /* 0x000ee400080010ff */
[----:B---3--:R-:W-:Y:S05]  /*5110*/  @!P0 BRA `(.L_x_71) ;  /* 0xfffffffc00f08947 */ /* 0x008fea000383ffff */
[----:B------:R-:W-:Y:S05]  /*5120*/  BRA `(.L_x_72) ;  /* 0xffffffc000247947 */ /* 0x000fea000383ffff */
.L_x_23:
[----:B------:R-:W-:-:S07]  /*5130*/  MOV R9, R8 ;  /* 0x0000000800097202 */ /* 0x000fce0000000f00 */
.L_x_73:
[----:B--2---:R2:W3:Y:S02]  /*5140*/  SYNCS.PHASECHK.TRANS64.TRYWAIT P0, [R3+URZ+0x60], R9 ;  /* 0x00006009030075a7 */ /* 0x0044e400080011ff */
[----:B---3--:R-:W-:Y:S05]  /*5150*/  @!P0 NANOSLEEP.SYNCS 0x989680 ;  /* 0x009896800000895d */ /* 0x008fea0003900000 */
[----:B------:R-:W3:Y:S02]  /*5160*/  @!P0 SYNCS.PHASECHK.TRANS64 P0, [R3+URZ+0x60], R9 ;  /* 0x00006009030085a7 */ /* 0x000ee400080010ff */
[----:B---3--:R-:W-:Y:S05]  /*5170*/  @!P0 BRA `(.L_x_73) ;  /* 0xfffffffc00f08947 */ /* 0x008fea000383ffff */
[----:B------:R-:W-:Y:S05]  /*5180*/  BRA `(.L_x_15) ;  /* 0xffffffc000587947 */ /* 0x000fea000383ffff */
.L_x_25:
[----:B------:R-:W-:-:S07]  /*5190*/  MOV R0, UR32 ;  /* 0x0000002000007c02 */ /* 0x000fce0008000f00 */
.L_x_74:
[----:B---3--:R3:W4:Y:S02]  /*51a0*/  SYNCS.PHASECHK.TRANS64.TRYWAIT P0, [R0+URZ+0x50], RZ ;  /* 0x000050ff000075a7 */ /* 0x00872400080011ff */
[----:B----4-:R-:W-:Y:S05]  /*51b0*/  @!P0 NANOSLEEP.SYNCS 0x989680 ;  /* 0x009896800000895d */ /* 0x010fea0003900000 */
[----:B------:R-:W4:Y:S02]  /*51c0*/  @!P0 SYNCS.PHASECHK.TRANS64 P0, [R0+URZ+0x50], RZ ;  /* 0x000050ff000085a7 */ /* 0x000f2400080010ff */
[----:B----4-:R-:W-:Y:S05]  /*51d0*/  @!P0 BRA `(.L_x_74) ;  /* 0xfffffffc00f08947 */ /* 0x010fea000383ffff */
[----:B------:R-:W-:Y:S05]  /*51e0*/  BRA `(.L_x_75) ;  /* 0xffffffc000587947 */ /* 0x000fea000383ffff */
.L_x_28:
[----:B------:R-:W-:Y:S02]  /*51f0*/  MOV R6, UR9 ;  /* 0x0000000900067c02 */ /* 0x000fe40008000f00 */
[----:B------:R-:W-:Y:S02]  /*5200*/  MOV R7, UR9 ;  /* 0x0000000900077c02 */ /* 0x000fe40008000f00 */
[----:B------:R-:W-:-:S07]  /*5210*/  MOV R3, UR5 ;  /* 0x0000000500037c02 */ /* 0x000fce0008000f00 */
.L_x_76:
[----:B--2---:R2:W3:Y:S02]  /*5220*/  SYNCS.PHASECHK.TRANS64.TRYWAIT P0, [R3+URZ+0x20], R7 ;  /* 0x00002007030075a7 */ /* 0x0044e400080011ff */
[----:B---3--:R-:W-:Y:S05]  /*5230*/  @!P0 NANOSLEEP.SYNCS 0x989680 ;  /* 0x009896800000895d */ /* 0x008fea0003900000 */
[----:B------:R-:W3:Y:S02]  /*5240*/  @!P0 SYNCS.PHASECHK.TRANS64 P0, [R3+URZ+0x20], R7 ;  /* 0x00002007030085a7 */ /* 0x000ee400080010ff */
[----:B---3--:R-:W-:Y:S05]  /*5250*/  @!P0 BRA `(.L_x_76) ;  /* 0xfffffffc00f08947 */ /* 0x008fea000383ffff */
[----:B------:R-:W-:Y:S05]  /*5260*/  BRA `(.L_x_27) ;  /* 0xffffffc400247947 */ /* 0x000fea000383ffff */
.L_x_30:
[----:B------:R-:W-:-:S07]  /*5270*/  MOV R5, R4 ;  /* 0x0000000400057202 */ /* 0x000fce0000000f00 */
.L_x_77:
[----:B---3--:R3:W4:Y:S02]  /*5280*/  SYNCS.PHASECHK.TRANS64.TRYWAIT P0, [R3+URZ+0x50], R5 ;  /* 0x00005005030075a7 */ /* 0x00872400080011ff */
[----:B----4-:R-:W-:Y:S05]  /*5290*/  @!P0 NANOSLEEP.SYNCS 0x989680 ;  /* 0x009896800000895d */ /* 0x010fea0003900000 */
[----:B------:R-:W4:Y:S02]  /*52a0*/  @!P0 SYNCS.PHASECHK.TRANS64 P0, [R3+URZ+0x50], R5 ;  /* 0x00005005030085a7 */ /* 0x000f2400080010ff */
[----:B----4-:R-:W-:Y:S05]  /*52b0*/  @!P0 BRA `(.L_x_77) ;  /* 0xfffffffc00f08947 */ /* 0x010fea000383ffff */
[----:B------:R-:W-:Y:S05]  /*52c0*/  BRA `(.L_x_78) ;  /* 0xffffffc400787947 */ /* 0x000fea000383ffff */
.L_x_32:
[----:B------:R-:W-:Y:S02]  /*52d0*/  MOV R2, UR4 ;  /* 0x0000000400027c02 */ /* 0x000fe40008000f00 */
[----:B--2---:R-:W-:Y:S02]  /*52e0*/  MOV R3, UR4 ;  /* 0x0000000400037c02 */ /* 0x004fe40008000f00 */
[----:B------:R-:W-:-:S07]  /*52f0*/  MOV R0, UR5 ;  /* 0x0000000500007c02 */ /* 0x000fce0008000f00 */
.L_x_79:
[----:B--2---:R2:W3:Y:S02]  /*5300*/  SYNCS.PHASECHK.TRANS64.TRYWAIT P0, [R0+URZ+0x20], R3 ;  /* 0x00002003000075a7 */ /* 0x0044e400080011ff */
[----:B---3--:R-:W-:Y:S05]  /*5310*/  @!P0 NANOSLEEP.SYNCS 0x989680 ;  /* 0x009896800000895d */ /* 0x008fea0003900000 */
[----:B------:R-:W3:Y:S02]  /*5320*/  @!P0 SYNCS.PHASECHK.TRANS64 P0, [R0+URZ+0x20], R3 ;  /* 0x00002003000085a7 */ /* 0x000ee400080010ff */
[----:B---3--:R-:W-:Y:S05]  /*5330*/  @!P0 BRA `(.L_x_79) ;  /* 0xfffffffc00f08947 */ /* 0x008fea000383ffff */
[----:B------:R-:W-:Y:S05]  /*5340*/  BRA `(.L_x_80) ;  /* 0xffffffc400d87947 */ /* 0x000fea000383ffff */
.L_x_34:
[----:B------:R-:W-:-:S07]  /*5350*/  MOV R2, UR12 ;  /* 0x0000000c00027c02 */ /* 0x000fce0008000f00 */
.L_x_81:
[----:B---3--:R3:W4:Y:S02]  /*5360*/  SYNCS.PHASECHK.TRANS64.TRYWAIT P0, [R2+URZ+0x50], RZ ;  /* 0x000050ff020075a7 */ /* 0x00872400080011ff */
[----:B----4-:R-:W-:Y:S05]  /*5370*/  @!P0 NANOSLEEP.SYNCS 0x989680 ;  /* 0x009896800000895d */ /* 0x010fea0003900000 */
[----:B------:R-:W4:Y:S02]  /*5380*/  @!P0 SYNCS.PHASECHK.TRANS64 P0, [R2+URZ+0x50], RZ ;  /* 0x000050ff020085a7 */ /* 0x000f2400080010ff */
[----:B----4-:R-:W-:Y:S05]  /*5390*/  @!P0 BRA `(.L_x_81) ;  /* 0xfffffffc00f08947 */ /* 0x010fea000383ffff */
[----:B------:R-:W-:Y:S05]  /*53a0*/  BRA `(.L_x_82) ;  /* 0xffffffc400f07947 */ /* 0x000fea000383ffff */
.L_x_37:
[----:B------:R-:W-:Y:S02]  /*53b0*/  MOV R8, UR13 ;  /* 0x0000000d00087c02 */ /* 0x000fe40008000f00 */
[----:B------:R-:W-:Y:S02]  /*53c0*/  MOV R9, UR13 ;  /* 0x0000000d00097c02 */ /* 0x000fe40008000f00 */
[----:B------:R-:W-:-:S07]  /*53d0*/  MOV R0, UR12 ;  /* 0x0000000c00007c02 */ /* 0x000fce0008000f00 */
.L_x_83:
[----:B--2---:R2:W3:Y:S02]  /*53e0*/  SYNCS.PHASECHK.TRANS64.TRYWAIT P0, [R0+URZ+0x48], R9 ;  /* 0x00004809000075a7 */ /* 0x0044e400080011ff */
[----:B---3--:R-:W-:Y:S05]  /*53f0*/  @!P0 NANOSLEEP.SYNCS 0x989680 ;  /* 0x009896800000895d */ /* 0x008fea0003900000 */
[----:B------:R-:W3:Y:S02]  /*5400*/  @!P0 SYNCS.PHASECHK.TRANS64 P0, [R0+URZ+0x48], R9 ;  /* 0x00004809000085a7 */ /* 0x000ee400080010ff */
[----:B---3--:R-:W-:Y:S05]  /*5410*/  @!P0 BRA `(.L_x_83) ;  /* 0xfffffffc00f08947 */ /* 0x008fea000383ffff */
[----:B------:R-:W-:Y:S05]  /*5420*/  BRA `(.L_x_36) ;  /* 0xffffffcc001c7947 */ /* 0x000fea000383ffff */
.L_x_39:
[----:B------:R-:W-:Y:S02]  /*5430*/  MOV R8, UR25 ;  /* 0x0000001900087c02 */ /* 0x000fe40008000f00 */
[----:B------:R-:W-:Y:S02]  /*5440*/  MOV R9, UR25 ;  /* 0x0000001900097c02 */ /* 0x000fe40008000f00 */
[----:B------:R-:W-:Y:S07]  /*5450*/  MOV R0, UR13 ;  /* 0x0000000d00007c02 */ /* 0x000fee0008000f00 */
.L_x_84:
[----:B--2---:R2:W3:Y:S02]  /*5460*/  SYNCS.PHASECHK.TRANS64.TRYWAIT P1, [R0+URZ], R9 ;  /* 0x00000009000075a7 */ /* 0x0044e400080211ff */
[----:B---3--:R-:W-:Y:S05]  /*5470*/  @!P1 NANOSLEEP.SYNCS 0x989680 ;  /* 0x009896800000995d */ /* 0x008fea0003900000 */
[----:B------:R-:W3:Y:S02]  /*5480*/  @!P1 SYNCS.PHASECHK.TRANS64 P1, [R0+URZ], R9 ;  /* 0x00000009000095a7 */ /* 0x000ee400080210ff */
[----:B---3--:R-:W-:Y:S05]  /*5490*/  @!P1 BRA `(.L_x_84) ;  /* 0xfffffffc00f09947 */ /* 0x008fea000383ffff */
[----:B------:R-:W-:Y:S05]  /*54a0*/  BRA `(.L_x_38) ;  /* 0xffffffcc00987947 */ /* 0x000fea000383ffff */
.L_x_41:
[-C--:B------:R-:W-:Y:S02]  /*54b0*/  MOV R8, R4.reuse ;  /* 0x0000000400087202 */ /* 0x080fe40000000f00 */
[----:B------:R-:W-:-:S07]  /*54c0*/  MOV R9, R4 ;  /* 0x0000000400097202 */ /* 0x000fce0000000f00 */
.L_x_85:
[----:B--2---:R2:W3:Y:S02]  /*54d0*/  SYNCS.PHASECHK.TRANS64.TRYWAIT P0, [R3+URZ+0x50], R9 ;  /* 0x00005009030075a7 */ /* 0x0044e400080011ff */
[----:B---3--:R-:W-:Y:S05]  /*54e0*/  @!P0 NANOSLEEP.SYNCS 0x989680 ;  /* 0x009896800000895d */ /* 0x008fea0003900000 */
[----:B------:R-:W3:Y:S02]  /*54f0*/  @!P0 SYNCS.PHASECHK.TRANS64 P0, [R3+URZ+0x50], R9 ;  /* 0x00005009030085a7 */ /* 0x000ee400080010ff */
[----:B---3--:R-:W-:Y:S05]  /*5500*/  @!P0 BRA `(.L_x_85) ;  /* 0xfffffffc00f08947 */ /* 0x008fea000383ffff */
[----:B------:R-:W-:Y:S05]  /*5510*/  BRA `(.L_x_86) ;  /* 0xffffffd000087947 */ /* 0x000fea000383ffff */
.L_x_43:
[----:B------:R-:W-:Y:S02]  /*5520*/  MOV R2, UR35 ;  /* 0x0000002300027c02 */ /* 0x000fe40008000f00 */
[----:B--2---:R-:W-:Y:S02]  /*5530*/  MOV R3, UR35 ;  /* 0x0000002300037c02 */ /* 0x004fe40008000f00 */
[----:B------:R-:W-:-:S07]  /*5540*/  MOV R0, UR12 ;  /* 0x0000000c00007c02 */ /* 0x000fce0008000f00 */
.L_x_87:
[----:B--2---:R2:W3:Y:S02]  /*5550*/  SYNCS.PHASECHK.TRANS64.TRYWAIT P0, [R0+URZ+0x48], R3 ;  /* 0x00004803000075a7 */ /* 0x0044e400080011ff */
[----:B---3--:R-:W-:Y:S05]  /*5560*/  @!P0 NANOSLEEP.SYNCS 0x989680 ;  /* 0x009896800000895d */ /* 0x008fea0003900000 */
[----:B------:R-:W3:Y:S02]  /*5570*/  @!P0 SYNCS.PHASECHK.TRANS64 P0, [R0+URZ+0x48], R3 ;  /* 0x00004803000085a7 */ /* 0x000ee400080010ff */
[----:B---3--:R-:W-:Y:S05]  /*5580*/  @!P0 BRA `(.L_x_87) ;  /* 0xfffffffc00f08947 */ /* 0x008fea000383ffff */
[----:B------:R-:W-:Y:S05]  /*5590*/  BRA `(.L_x_33) ;  /* 0xffffffd000307947 */ /* 0x000fea000383ffff */
.L_x_49:
[----:B-1----:R1:W2:Y:S02]  /*55a0*/  SYNCS.PHASECHK.TRANS64.TRYWAIT P0, [R3+URZ+0x50], RZ ;  /* 0x000050ff030075a7 */ /* 0x0022a400080011ff */
[----:B--2---:R-:W-:Y:S05]  /*55b0*/  @!P0 NANOSLEEP.SYNCS 0x989680 ;  /* 0x009896800000895d */ /* 0x004fea0003900000 */
[----:B------:R-:W2:Y:S02]  /*55c0*/  @!P0 SYNCS.PHASECHK.TRANS64 P0, [R3+URZ+0x50], RZ ;  /* 0x000050ff030085a7 */ /* 0x000ea400080010ff */
[----:B--2---:R-:W-:Y:S05]  /*55d0*/  @!P0 BRA `(.L_x_49) ;  /* 0xfffffffc00f08947 */ /* 0x004fea000383ffff */
[----:B------:R-:W-:Y:S05]  /*55e0*/  BRA `(.L_x_88) ;  /* 0xffffffd400047947 */ /* 0x000fea000383ffff */
.L_x_51:
[----:B------:R-:W-:-:S07]  /*55f0*/  MOV R5, R4 ;  /* 0x0000000400057202 */ /* 0x000fce0000000f00 */
.L_x_89:
[----:B--2---:R2:W3:Y:S02]  /*5600*/  SYNCS.PHASECHK.TRANS64.TRYWAIT P0, [R3+URZ+0x40], R5 ;  /* 0x00004005030075a7 */ /* 0x0044e400080011ff */
[----:B---3--:R-:W-:Y:S05]  /*5610*/  @!P0 NANOSLEEP.SYNCS 0x989680 ;  /* 0x009896800000895d */ /* 0x008fea0003900000 */
[----:B------:R-:W3:Y:S02]  /*5620*/  @!P0 SYNCS.PHASECHK.TRANS64 P0, [R3+URZ+0x40], R5 ;  /* 0x00004005030085a7 */ /* 0x000ee400080010ff */
[----:B---3--:R-:W-:Y:S05]  /*5630*/  @!P0 BRA `(.L_x_89) ;  /* 0xfffffffc00f08947 */ /* 0x008fea000383ffff */
[----:B------:R-:W-:Y:S05]  /*5640*/  BRA `(.L_x_90) ;  /* 0xffffffd400f47947 */ /* 0x000fea000383ffff */
.L_x_60:
[----:B------:R-:W-:-:S07]  /*5650*/  MOV R7, R6 ;  /* 0x0000000600077202 */ /* 0x000fce0000000f00 */
.L_x_91:
[----:B-1----:R1:W2:Y:S02]  /*5660*/  SYNCS.PHASECHK.TRANS64.TRYWAIT P0, [R5+URZ+0x50], R7 ;  /* 0x00005007050075a7 */ /* 0x0022a400080011ff */
[----:B--2---:R-:W-:Y:S05]  /*5670*/  @!P0 NANOSLEEP.SYNCS 0x989680 ;  /* 0x009896800000895d */ /* 0x004fea0003900000 */
[----:B------:R-:W2:Y:S02]  /*5680*/  @!P0 SYNCS.PHASECHK.TRANS64 P0, [R5+URZ+0x50], R7 ;  /* 0x00005007050085a7 */ /* 0x000ea400080010ff */
[----:B--2---:R-:W-:Y:S05]  /*5690*/  @!P0 BRA `(.L_x_91) ;  /* 0xfffffffc00f08947 */ /* 0x004fea000383ffff */
[----:B------:R-:W-:Y:S05]  /*56a0*/  BRA `(.L_x_92) ;  /* 0xfffffff400287947 */ /* 0x000fea000383ffff */
        .weak           $__internal_0_$__cuda_sm10x_tcgen05_guardrail_trap_col_being_dealloced_not_returned_by_alloc
        .type           $__internal_0_$__cuda_sm10x_tcgen05_guardrail_trap_col_being_dealloced_not_returned_by_alloc,@function
        .size           $__internal_0_$__cuda_sm10x_tcgen05_guardrail_trap_col_being_dealloced_not_returned_by_alloc,($__internal_1_$__cuda_sm10x_tcgen05_guardrail_trap_phase_invalid_during_alloc - $__internal_0_$__cuda_sm10x_tcgen05_guardrail_trap_col_being_dealloced_not_returned_by_alloc)
$__internal_0_$__cuda_sm10x_tcgen05_guardrail_trap_col_being_dealloced_not_returned_by_alloc:
[----:B------:R-:W-:Y:S05]  /*56b0*/  BPT.TRAP 0x1 ;  /* 0x000000040000795c */ /* 0x000fea0000300000 */
[----:B------:R-:W-:-:S04]  /*56c0*/  HFMA2 R3, -RZ, RZ, 0, 0 ;  /* 0x00000000ff037431 */ /* 0x000fc800000001ff */
[----:B------:R-:W-:Y:S05]  /*56d0*/  RET.REL.NODEC R2 `(kernel_cutlass_kernel_cudnngrouped_gemmgrouped_gemm_swiglugrouped_gemm_swiglu_quantBlockScaledContiguousGroupedGemmKernel_object_at__TiledMMA_ThrLayoutVMNK11110000_PermutationMNK____MMAAt_0) ;  /* 0xffffffa802487950 */ /* 0x000fea0003c3ffff */
        .weak           $__internal_1_$__cuda_sm10x_tcgen05_guardrail_trap_phase_invalid_during_alloc
        .type           $__internal_1_$__cuda_sm10x_tcgen05_guardrail_trap_phase_invalid_during_alloc,@function
        .size           $__internal_1_$__cuda_sm10x_tcgen05_guardrail_trap_phase_invalid_during_alloc,($__internal_2_$__cuda_sm10x_tcgen05_guardrail_trap_unallocated_columns_being_dealloced - $__internal_1_$__cuda_sm10x_tcgen05_guardrail_trap_phase_invalid_during_alloc)
$__internal_1_$__cuda_sm10x_tcgen05_guardrail_trap_phase_invalid_during_alloc:
[----:B------:R-:W-:Y:S05]  /*56e0*/  BPT.TRAP 0x1 ;  /* 0x000000040000795c */ /* 0x000fea0000300000 */
[----:B------:R-:W-:-:S04]  /*56f0*/  MOV R3, 0x0 ;  /* 0x0000000000037802 */ /* 0x000fc80000000f00 */
[----:B------:R-:W-:Y:S05]  /*5700*/  RET.REL.NODEC R2 `(kernel_cutlass_kernel_cudnngrouped_gemmgrouped_gemm_swiglugrouped_gemm_swiglu_quantBlockScaledContiguousGroupedGemmKernel_object_at__TiledMMA_ThrLayoutVMNK11110000_PermutationMNK____MMAAt_0) ;  /* 0xffffffa8023c7950 */ /* 0x000fea0003c3ffff */
        .weak           $__internal_2_$__cuda_sm10x_tcgen05_guardrail_trap_unallocated_columns_being_dealloced
        .type           $__internal_2_$__cuda_sm10x_tcgen05_guardrail_trap_unallocated_columns_being_dealloced,@function
        .size           $__internal_2_$__cuda_sm10x_tcgen05_guardrail_trap_unallocated_columns_being_dealloced,(.L_x_96 - $__internal_2_$__cuda_sm10x_tcgen05_guardrail_trap_unallocated_columns_being_dealloced)
$__internal_2_$__cuda_sm10x_tcgen05_guardrail_trap_unallocated_columns_being_dealloced:
[----:B------:R-:W-:Y:S05]  /*5710*/  BPT.TRAP 0x1 ;  /* 0x000000040000795c */ /* 0x000fea0000300000 */
[----:B------:R-:W-:-:S04]  /*5720*/  HFMA2 R3, -RZ, RZ, 0, 0 ;  /* 0x00000000ff037431 */ /* 0x000fc800000001ff */
[----:B------:R-:W-:Y:S05]  /*5730*/  RET.REL.NODEC R2 `(kernel_cutlass_kernel_cudnngrouped_gemmgrouped_gemm_swiglugrouped_gemm_swiglu_quantBlockScaledContiguousGroupedGemmKernel_object_at__TiledMMA_ThrLayoutVMNK11110000_PermutationMNK____MMAAt_0) ;  /* 0xffffffa802307950 */ /* 0x000fea0003c3ffff */
.L_x_93:
[----:B------:R-:W-:-:S00]  /*5740*/  BRA `(.L_x_93) ;  /* 0xfffffffc00fc7947 */ /* 0x000fc0000383ffff */
[----:B------:R-:W-:-:S00]  /*5750*/  NOP ;  /* 0x0000000000007918 */ /* 0x000fc00000000000 */
        /* <DEDUP_REMOVED lines=10> */
.L_x_96:


//--------------------- .nv.shared.kernel_cutlass_kernel_cudnngrouped_gemmgrouped_gemm_swiglugrouped_gemm_swiglu_quantBlockScaledContiguousGroupedGemmKernel_object_at__TiledMMA_ThrLayoutVMNK11110000_PermutationMNK____MMAAt_0 --------------------------
	.section	.nv.shared.kernel_cutlass_kernel_cudnngrouped_gemmgrouped_gemm_swiglugrouped_gemm_swiglu_quantBlockScaledContiguousGroupedGemmKernel_object_at__TiledMMA_ThrLayoutVMNK11110000_PermutationMNK____MMAAt_0,"aw",@nobits
	.sectionflags	@""
	.align	1024
	.zero		1024


//--------------------- .nv.shared.reserved.0     --------------------------
	.section	.nv.shared.reserved.0,"aw",@nobits
	.align	8
	.weak		__nv_reservedSMEM_offset_0_alias
	.size		__nv_reservedSMEM_offset_0_alias, 0, 64
	.other		__nv_reservedSMEM_offset_0_alias,@"STO_CUDA_RESERVED_SHARED STV_DEFAULT"
__nv_reservedSMEM_offset_0_alias:
	.zero		0
.nv.shared.reserved.0:
	.zero		64
	.weak		__nv_reservedSMEM_allocation_phase
	.type		__nv_reservedSMEM_allocation_phase,@object
	.size		__nv_reservedSMEM_allocation_phase,(.L_0 - __nv_reservedSMEM_allocation_phase)
__nv_reservedSMEM_allocation_phase:
	.zero		1
.L_0:
	.zero		7
	.weak		__nv_reservedSMEM_devtool_atexit_pc
	.type		__nv_reservedSMEM_devtool_atexit_pc,@object
	.size		__nv_reservedSMEM_devtool_atexit_pc,(__nv_reservedSMEM_allocation_mask - __nv_reservedSMEM_devtool_atexit_pc)
__nv_reservedSMEM_devtool_atexit_pc:
	.zero		8
	.weak		__nv_reservedSMEM_allocation_mask
	.type		__nv_reservedSMEM_allocation_mask,@object
	.size		__nv_reservedSMEM_allocation_mask,(.L_2 - __nv_reservedSMEM_allocation_mask)
__nv_reservedSMEM_allocation_mask:
	.zero		4
.L_2:


//--------------------- .nv.constant0.kernel_cutlass_kernel_cudnngrouped_gemmgrouped_gemm_swiglugrouped_gemm_swiglu_quantBlockScaledContiguousGroupedGemmKernel_object_at__TiledMMA_ThrLayoutVMNK11110000_PermutationMNK____MMAAt_0 --------------------------
	.section	.nv.constant0.kernel_cutlass_kernel_cudnngrouped_gemmgrouped_gemm_swiglugrouped_gemm_swiglu_quantBlockScaledContiguousGroupedGemmKernel_object_at__TiledMMA_ThrLayoutVMNK11110000_PermutationMNK____MMAAt_0,"a",@progbits
	.sectionflags	@""
	.align	4
.nv.constant0.kernel_cutlass_kernel_cudnngrouped_gemmgrouped_gemm_swiglugrouped_gemm_swiglu_quantBlockScaledContiguousGroupedGemmKernel_object_at__TiledMMA_ThrLayoutVMNK11110000_PermutationMNK____MMAAt_0:
	.zero		1924


//--------------------- SYMBOLS --------------------------

	.type		.nv.reservedSmem.offset0,@object
	.size		.nv.reservedSmem.offset0,0x4
	.type		.nv.reservedSmem.cap,@object
	.size		.nv.reservedSmem.cap,0x4
